// auto-generated by cutlass_sweep.gemm — config: {"arch": "sm_100", "cluster_m": 8, "cluster_n": 1, "dtype": "e4m3", "dtype_b": "e4m3", "layout": "nt", "stages": 0, "tile_k": 64, "tile_m": 64, "tile_n": 64}
#include "cutlass/cutlass.h"
#include "cutlass/gemm/collective/collective_builder.hpp"
#include "cutlass/gemm/device/gemm_universal_adapter.h"
#include "cutlass/gemm/kernel/gemm_universal.hpp"
#include "cutlass/epilogue/collective/collective_builder.hpp"

using ElemA = cutlass::float_e4m3_t;
using ElemB = cutlass::float_e4m3_t;
using ElemCD = cutlass::float_e4m3_t;
using Acc  = float;
using TileShape    = cute::Shape<cute::_64, cute::_64, cute::_64>;
using ClusterShape = cute::Shape<cute::_8, cute::_1, cute::_1>;

using CollectiveEpilogue = typename cutlass::epilogue::collective::CollectiveBuilder<
    cutlass::arch::Sm100, cutlass::arch::OpClassTensorOp,
    TileShape, ClusterShape,
    cutlass::epilogue::collective::EpilogueTileAuto,
    Acc, Acc,
    ElemCD, cutlass::layout::RowMajor, 128 / cutlass::sizeof_bits<ElemCD>::value,
    ElemCD, cutlass::layout::RowMajor, 128 / cutlass::sizeof_bits<ElemCD>::value,
    cutlass::epilogue::collective::EpilogueScheduleAuto
  >::CollectiveOp;

using CollectiveMainloop = typename cutlass::gemm::collective::CollectiveBuilder<
    cutlass::arch::Sm100, cutlass::arch::OpClassTensorOp,
    ElemA, cutlass::layout::RowMajor, 128 / cutlass::sizeof_bits<ElemA>::value,
    ElemB, cutlass::layout::ColumnMajor, 128 / cutlass::sizeof_bits<ElemB>::value,
    Acc,
    TileShape, ClusterShape,
    cutlass::gemm::collective::StageCountAutoCarveout<static_cast<int>(sizeof(typename CollectiveEpilogue::SharedStorage))>,
    cutlass::gemm::collective::KernelScheduleAuto
  >::CollectiveOp;

using GemmKernel = cutlass::gemm::kernel::GemmUniversal<
    cute::Shape<int,int,int,int>,
    CollectiveMainloop,
    CollectiveEpilogue
>;
using Gemm = cutlass::gemm::device::GemmUniversalAdapter<GemmKernel>;

// Force the device kernel symbol into the cubin without needing a host main.
auto* _anchor = &cutlass::device_kernel<GemmKernel>;


// ===== COMPILED SASS (sm_100a) =====

	.target	sm_100a

	.elftype	@"ET_EXEC"


//--------------------- .note.nv.tkinfo           --------------------------
	.section	.note.nv.tkinfo,"",@"SHT_NOTE"
	.sectionflags	@"SHF_NOTE_NV_TKINFO"
	.tkinfo
        /*0018*/ 	.word	0x00000002
        /*0030*/ 	.string	""
        /*0030*/ 	.string	"ptxas"
        /*0030*/ 	.string	"Cuda compilation tools, release 13.0, V13.0.88"
        /*0030*/ 	.string	"Build cuda_13.0.r13.0/compiler.36424714_0"
        /*0030*/ 	.string	"-arch sm_100a -m 64 "



//--------------------- .note.nv.cuinfo           --------------------------
	.section	.note.nv.cuinfo,"",@"SHT_NOTE"
	.sectionflags	@"SHF_NOTE_NV_CUINFO"
        /*0018*/ 	.short	0x0002
        /*001a*/ 	.short	0x0064
        /*001c*/ 	.short	0x0082
	.zero		2


//--------------------- .nv.info                  --------------------------
	.section	.nv.info,"",@"SHT_CUDA_INFO"
	.align	4


	//----- nvinfo : EIATTR_REGCOUNT
	.align		4
        /*0000*/ 	.byte	0x04, 0x2f
        /*0002*/ 	.short	(.L_19 - .L_18)
	.align		4
.L_18:
        /*0004*/ 	.word	index@(_ZN7cutlass13device_kernelINS_4gemm6kernel13GemmUniversalIN4cute5tupleIJiiiiEEENS1_10collective13CollectiveMmaINS1_35MainloopSm100TmaUmmaWarpSpecializedILi27ELi2ELi4ENS5_IJNS4_1CILi8EEENSA_ILi1EEESC_EEEEENS5_IJNSA_ILi64EEESF_SF_EEENS_12float_e4m3_tENS5_IJlSC_lEEESH_SI_NS4_8TiledMMAINS4_8MMA_AtomIJNS4_10MMA_TraitsINS4_19SM100_MMA_F8F6F4_SSEJSH_SH_fSF_SF_NS4_17integral_constantINS4_4UMMA5MajorELSP_0EEESQ_NSN_INSO_7ScaleInELSR_0EEESS_EEEEEENS4_6LayoutINS5_IJSC_SC_SC_EEENS5_IJNSA_ILi0EEESX_SX_EEEEENS5_IJNS4_10UnderscoreES10_S10_EEEEENS4_13SM90_TMA_LOADENS4_14ComposedLayoutINS4_7SwizzleILi2ELi4ELi3EEENS4_18smem_ptr_flag_bitsILi8EEENSV_INS5_IJSB_SF_EEENS5_IJSF_SC_EEEEEEEvNS4_8identityENS4_23SM90_TMA_LOAD_MULTICASTES1C_vS1D_EENS_8epilogue10collective18CollectiveEpilogueINS1G_23Sm100TmaWarpSpecializedILi1ELi1ELi32ELb0ELb0EEEJSG_NS5_IJNSV_ISF_SC_EES1L_EEESH_SI_SH_SI_NS1G_6fusion15FusionCallbacksIS1K_NS1N_17LinearCombinationISH_fSH_fLNS_15FloatRoundStyleE2EEESG_S1M_JEEENS4_5SM1004TMEM4LOAD26SM100_TMEM_LOAD_16dp32b32xES13_S1C_NS4_39AutoVectorizingCopyWithAssumedAlignmentILi128EEENS4_14SM90_TMA_STOREES1C_S1Y_S1Y_EEEvvEEEEvNT_6ParamsE)
        /*0008*/ 	.word	0x00000059


	//----- nvinfo : EIATTR_FRAME_SIZE
	.align		4
.L_19:
        /*000c*/ 	.byte	0x04, 0x11
        /*000e*/ 	.short	(.L_21 - .L_20)
	.align		4
.L_20:
        /*0010*/ 	.word	index@($__internal_2_$__cuda_sm10x_tcgen05_guardrail_trap_unallocated_columns_being_dealloced)
        /*0014*/ 	.word	0x00000000


	//----- nvinfo : EIATTR_FRAME_SIZE
	.align		4
.L_21:
        /*0018*/ 	.byte	0x04, 0x11
        /*001a*/ 	.short	(.L_23 - .L_22)
	.align		4
.L_22:
        /*001c*/ 	.word	index@($__internal_1_$__cuda_sm10x_tcgen05_guardrail_trap_phase_invalid_during_alloc)
        /*0020*/ 	.word	0x00000000


	//----- nvinfo : EIATTR_FRAME_SIZE
	.align		4
.L_23:
        /*0024*/ 	.byte	0x04, 0x11
        /*0026*/ 	.short	(.L_25 - .L_24)
	.align		4
.L_24:
        /*0028*/ 	.word	index@($__internal_0_$__cuda_sm10x_tcgen05_guardrail_trap_col_being_dealloced_not_returned_by_alloc)
        /*002c*/ 	.word	0x00000000


	//----- nvinfo : EIATTR_FRAME_SIZE
	.align		4
.L_25:
        /*0030*/ 	.byte	0x04, 0x11
        /*0032*/ 	.short	(.L_27 - .L_26)
	.align		4
.L_26:
        /*0034*/ 	.word	index@(_ZN7cutlass13device_kernelINS_4gemm6kernel13GemmUniversalIN4cute5tupleIJiiiiEEENS1_10collective13CollectiveMmaINS1_35MainloopSm100TmaUmmaWarpSpecializedILi27ELi2ELi4ENS5_IJNS4_1CILi8EEENSA_ILi1EEESC_EEEEENS5_IJNSA_ILi64EEESF_SF_EEENS_12float_e4m3_tENS5_IJlSC_lEEESH_SI_NS4_8TiledMMAINS4_8MMA_AtomIJNS4_10MMA_TraitsINS4_19SM100_MMA_F8F6F4_SSEJSH_SH_fSF_SF_NS4_17integral_constantINS4_4UMMA5MajorELSP_0EEESQ_NSN_INSO_7ScaleInELSR_0EEESS_EEEEEENS4_6LayoutINS5_IJSC_SC_SC_EEENS5_IJNSA_ILi0EEESX_SX_EEEEENS5_IJNS4_10UnderscoreES10_S10_EEEEENS4_13SM90_TMA_LOADENS4_14ComposedLayoutINS4_7SwizzleILi2ELi4ELi3EEENS4_18smem_ptr_flag_bitsILi8EEENSV_INS5_IJSB_SF_EEENS5_IJSF_SC_EEEEEEEvNS4_8identityENS4_23SM90_TMA_LOAD_MULTICASTES1C_vS1D_EENS_8epilogue10collective18CollectiveEpilogueINS1G_23Sm100TmaWarpSpecializedILi1ELi1ELi32ELb0ELb0EEEJSG_NS5_IJNSV_ISF_SC_EES1L_EEESH_SI_SH_SI_NS1G_6fusion15FusionCallbacksIS1K_NS1N_17LinearCombinationISH_fSH_fLNS_15FloatRoundStyleE2EEESG_S1M_JEEENS4_5SM1004TMEM4LOAD26SM100_TMEM_LOAD_16dp32b32xES13_S1C_NS4_39AutoVectorizingCopyWithAssumedAlignmentILi128EEENS4_14SM90_TMA_STOREES1C_S1Y_S1Y_EEEvvEEEEvNT_6ParamsE)
        /*0038*/ 	.word	0x00000000


	//----- nvinfo : EIATTR_MIN_STACK_SIZE
	.align		4
.L_27:
        /*003c*/ 	.byte	0x04, 0x12
        /*003e*/ 	.short	(.L_29 - .L_28)
	.align		4
.L_28:
        /*0040*/ 	.word	index@(_ZN7cutlass13device_kernelINS_4gemm6kernel13GemmUniversalIN4cute5tupleIJiiiiEEENS1_10collective13CollectiveMmaINS1_35MainloopSm100TmaUmmaWarpSpecializedILi27ELi2ELi4ENS5_IJNS4_1CILi8EEENSA_ILi1EEESC_EEEEENS5_IJNSA_ILi64EEESF_SF_EEENS_12float_e4m3_tENS5_IJlSC_lEEESH_SI_NS4_8TiledMMAINS4_8MMA_AtomIJNS4_10MMA_TraitsINS4_19SM100_MMA_F8F6F4_SSEJSH_SH_fSF_SF_NS4_17integral_constantINS4_4UMMA5MajorELSP_0EEESQ_NSN_INSO_7ScaleInELSR_0EEESS_EEEEEENS4_6LayoutINS5_IJSC_SC_SC_EEENS5_IJNSA_ILi0EEESX_SX_EEEEENS5_IJNS4_10UnderscoreES10_S10_EEEEENS4_13SM90_TMA_LOADENS4_14ComposedLayoutINS4_7SwizzleILi2ELi4ELi3EEENS4_18smem_ptr_flag_bitsILi8EEENSV_INS5_IJSB_SF_EEENS5_IJSF_SC_EEEEEEEvNS4_8identityENS4_23SM90_TMA_LOAD_MULTICASTES1C_vS1D_EENS_8epilogue10collective18CollectiveEpilogueINS1G_23Sm100TmaWarpSpecializedILi1ELi1ELi32ELb0ELb0EEEJSG_NS5_IJNSV_ISF_SC_EES1L_EEESH_SI_SH_SI_NS1G_6fusion15FusionCallbacksIS1K_NS1N_17LinearCombinationISH_fSH_fLNS_15FloatRoundStyleE2EEESG_S1M_JEEENS4_5SM1004TMEM4LOAD26SM100_TMEM_LOAD_16dp32b32xES13_S1C_NS4_39AutoVectorizingCopyWithAssumedAlignmentILi128EEENS4_14SM90_TMA_STOREES1C_S1Y_S1Y_EEEvvEEEEvNT_6ParamsE)
        /*0044*/ 	.word	0x00000000
.L_29:


//--------------------- .nv.compat                --------------------------
	.section	.nv.compat,"",@"SHT_CUDA_COMPAT_INFO"
	.align	4
        /*0000*/ 	.byte	0x02, 0x09, 0x01, 0x00, 0x02, 0x02, 0x02, 0x00, 0x02, 0x05, 0x05, 0x00, 0x03, 0x07, 0x01, 0x01
        /*0010*/ 	.byte	0x02, 0x03, 0x01, 0x00, 0x02, 0x06, 0x01, 0x00, 0x04, 0x0b, 0x08, 0x00, 0x09, 0x00, 0x00, 0x00
        /*0020*/ 	.byte	0x00, 0x00, 0x00, 0x00


//--------------------- .nv.info._ZN7cutlass13device_kernelINS_4gemm6kernel13GemmUniversalIN4cute5tupleIJiiiiEEENS1_10collective13CollectiveMmaINS1_35MainloopSm100TmaUmmaWarpSpecializedILi27ELi2ELi4ENS5_IJNS4_1CILi8EEENSA_ILi1EEESC_EEEEENS5_IJNSA_ILi64EEESF_SF_EEENS_12float_e4m3_tENS5_IJlSC_lEEESH_SI_NS4_8TiledMMAINS4_8MMA_AtomIJNS4_10MMA_TraitsINS4_19SM100_MMA_F8F6F4_SSEJSH_SH_fSF_SF_NS4_17integral_constantINS4_4UMMA5MajorELSP_0EEESQ_NSN_INSO_7ScaleInELSR_0EEESS_EEEEEENS4_6LayoutINS5_IJSC_SC_SC_EEENS5_IJNSA_ILi0EEESX_SX_EEEEENS5_IJNS4_10UnderscoreES10_S10_EEEEENS4_13SM90_TMA_LOADENS4_14ComposedLayoutINS4_7SwizzleILi2ELi4ELi3EEENS4_18smem_ptr_flag_bitsILi8EEENSV_INS5_IJSB_SF_EEENS5_IJSF_SC_EEEEEEEvNS4_8identityENS4_23SM90_TMA_LOAD_MULTICASTES1C_vS1D_EENS_8epilogue10collective18CollectiveEpilogueINS1G_23Sm100TmaWarpSpecializedILi1ELi1ELi32ELb0ELb0EEEJSG_NS5_IJNSV_ISF_SC_EES1L_EEESH_SI_SH_SI_NS1G_6fusion15FusionCallbacksIS1K_NS1N_17LinearCombinationISH_fSH_fLNS_15FloatRoundStyleE2EEESG_S1M_JEEENS4_5SM1004TMEM4LOAD26SM100_TMEM_LOAD_16dp32b32xES13_S1C_NS4_39AutoVectorizingCopyWithAssumedAlignmentILi128EEENS4_14SM90_TMA_STOREES1C_S1Y_S1Y_EEEvvEEEEvNT_6ParamsE --------------------------
	.section	.nv.info._ZN7cutlass13device_kernelINS_4gemm6kernel13GemmUniversalIN4cute5tupleIJiiiiEEENS1_10collective13CollectiveMmaINS1_35MainloopSm100TmaUmmaWarpSpecializedILi27ELi2ELi4ENS5_IJNS4_1CILi8EEENSA_ILi1EEESC_EEEEENS5_IJNSA_ILi64EEESF_SF_EEENS_12float_e4m3_tENS5_IJlSC_lEEESH_SI_NS4_8TiledMMAINS4_8MMA_AtomIJNS4_10MMA_TraitsINS4_19SM100_MMA_F8F6F4_SSEJSH_SH_fSF_SF_NS4_17integral_constantINS4_4UMMA5MajorELSP_0EEESQ_NSN_INSO_7ScaleInELSR_0EEESS_EEEEEENS4_6LayoutINS5_IJSC_SC_SC_EEENS5_IJNSA_ILi0EEESX_SX_EEEEENS5_IJNS4_10UnderscoreES10_S10_EEEEENS4_13SM90_TMA_LOADENS4_14ComposedLayoutINS4_7SwizzleILi2ELi4ELi3EEENS4_18smem_ptr_flag_bitsILi8EEENSV_INS5_IJSB_SF_EEENS5_IJSF_SC_EEEEEEEvNS4_8identityENS4_23SM90_TMA_LOAD_MULTICASTES1C_vS1D_EENS_8epilogue10collective18CollectiveEpilogueINS1G_23Sm100TmaWarpSpecializedILi1ELi1ELi32ELb0ELb0EEEJSG_NS5_IJNSV_ISF_SC_EES1L_EEESH_SI_SH_SI_NS1G_6fusion15FusionCallbacksIS1K_NS1N_17LinearCombinationISH_fSH_fLNS_15FloatRoundStyleE2EEESG_S1M_JEEENS4_5SM1004TMEM4LOAD26SM100_TMEM_LOAD_16dp32b32xES13_S1C_NS4_39AutoVectorizingCopyWithAssumedAlignmentILi128EEENS4_14SM90_TMA_STOREES1C_S1Y_S1Y_EEEvvEEEEvNT_6ParamsE,"",@"SHT_CUDA_INFO"
	.sectionflags	@""
	.align	4


	//----- nvinfo : EIATTR_CUDA_API_VERSION
	.align		4
        /*0000*/ 	.byte	0x04, 0x37
        /*0002*/ 	.short	(.L_31 - .L_30)
.L_30:
        /*0004*/ 	.word	0x00000082


	//----- nvinfo : EIATTR_KPARAM_INFO
	.align		4
.L_31:
        /*0008*/ 	.byte	0x04, 0x17
        /*000a*/ 	.short	(.L_33 - .L_32)
.L_32:
        /*000c*/ 	.word	0x00000000
        /*0010*/ 	.short	0x0000
        /*0012*/ 	.short	0x0000
        /*0014*/ 	.byte	0x00, 0xf0, 0x01, 0x20


	//----- nvinfo : EIATTR_AT_ENTRY_FRAGMENTS
	.align		4
.L_33:
        /*0018*/ 	.byte	0x04, 0x4f
        /*001a*/ 	.short	(.L_35 - .L_34)


	//   ....[0]....
.L_34:
        /*001c*/ 	.word	0x00000006


	//----- nvinfo : EIATTR_RESERVED_SMEM_USED
	.align		4
.L_35:
        /*0020*/ 	.byte	0x01, 0x41
	.zero		2


	//----- nvinfo : EIATTR_SPARSE_MMA_MASK
	.align		4
        /*0024*/ 	.byte	0x03, 0x50
        /*0026*/ 	.short	0x0000


	//----- nvinfo : EIATTR_TCGEN05_1CTA_USED
	.align		4
        /*0028*/ 	.byte	0x01, 0x51
	.zero		2


	//----- nvinfo : EIATTR_MAXREG_COUNT
	.align		4
        /*002c*/ 	.byte	0x03, 0x1b
        /*002e*/ 	.short	0x00ff


	//----- nvinfo : EIATTR_NUM_BARRIERS
	.align		4
        /*0030*/ 	.byte	0x02, 0x4c
        /*0032*/ 	.byte	0x07
	.zero		1


	//----- nvinfo : EIATTR_EXTERNS
	.align		4
        /*0034*/ 	.byte	0x04, 0x0f
        /*0036*/ 	.short	(.L_37 - .L_36)


	//   ....[0]....
	.align		4
.L_36:
        /*0038*/ 	.word	index@(__assertfail)


	//----- nvinfo : EIATTR_MERCURY_ISA_VERSION
	.align		4
.L_37:
        /*003c*/ 	.byte	0x03, 0x5f
        /*003e*/ 	.short	0x0101


	//----- nvinfo : EIATTR_INT_WARP_WIDE_INSTR_OFFSETS
	.align		4
        /*0040*/ 	.byte	0x04, 0x31
        /*0042*/ 	.short	(.L_39 - .L_38)


	//   ....[0]....
.L_38:
        /*0044*/ 	.word	0x00004c60


	//   ....[1]....
        /*0048*/ 	.word	0x00004c90


	//   ....[2]....
        /*004c*/ 	.word	0x00004cb0


	//   ....[3]....
        /*0050*/ 	.word	0x00005890


	//   ....[4]....
        /*0054*/ 	.word	0x00005940


	//----- nvinfo : EIATTR_COOP_GROUP_MASK_REGIDS
	.align		4
.L_39:
        /*0058*/ 	.byte	0x04, 0x29
        /*005a*/ 	.short	(.L_41 - .L_40)


	//   ....[0]....
.L_40:
        /*005c*/ 	.word	0xffffffff


	//   ....[1]....
        /*0060*/ 	.word	0xffffffff


	//   ....[2]....
        /*0064*/ 	.word	0xffffffff


	//   ....[3]....
        /*0068*/ 	.word	0xffffffff


	//   ....[4]....
        /*006c*/ 	.word	0xffffffff


	//   ....[5]....
        /*0070*/ 	.word	0xffffffff


	//   ....[6]....
        /*0074*/ 	.word	0xffffffff


	//   ....[7]....
        /*0078*/ 	.word	0xffffffff


	//   ....[8]....
        /*007c*/ 	.word	0xffffffff


	//   ....[9]....
        /*0080*/ 	.word	0xffffffff


	//   ....[10]....
        /*0084*/ 	.word	0xffffffff


	//   ....[11]....
        /*0088*/ 	.word	0xffffffff


	//   ....[12]....
        /*008c*/ 	.word	0xffffffff


	//   ....[13]....
        /*0090*/ 	.word	0xffffffff


	//----- nvinfo : EIATTR_COOP_GROUP_INSTR_OFFSETS
	.align		4
.L_41:
        /*0094*/ 	.byte	0x04, 0x28
        /*0096*/ 	.short	(.L_43 - .L_42)


	//   ....[0]....
.L_42:
        /*0098*/ 	.word	0x00000080


	//   ....[1]....
        /*009c*/ 	.word	0x000004e0


	//   ....[2]....
        /*00a0*/ 	.word	0x00000980


	//   ....[3]....
        /*00a4*/ 	.word	0x00000ac0


	//   ....[4]....
        /*00a8*/ 	.word	0x00000bc0


	//   ....[5]....
        /*00ac*/ 	.word	0x00000d30


	//   ....[6]....
        /*00b0*/ 	.word	0x00000ed0


	//   ....[7]....
        /*00b4*/ 	.word	0x00001090


	//   ....[8]....
        /*00b8*/ 	.word	0x000023a0


	//   ....[9]....
        /*00bc*/ 	.word	0x00003f30


	//   ....[10]....
        /*00c0*/ 	.word	0x00004140


	//   ....[11]....
        /*00c4*/ 	.word	0x00004170


	//   ....[12]....
        /*00c8*/ 	.word	0x00004b40


	//   ....[13]....
        /*00cc*/ 	.word	0x00004d70


	//----- nvinfo : EIATTR_VRC_CTA_INIT_COUNT
	.align		4
.L_43:
        /*00d0*/ 	.byte	0x02, 0x4a
        /*00d2*/ 	.byte	0x80
	.zero		1


	//----- nvinfo : EIATTR_SYSCALL_OFFSETS
	.align		4
        /*00d4*/ 	.byte	0x04, 0x46
        /*00d6*/ 	.short	(.L_45 - .L_44)


	//   ....[0]....
.L_44:
        /*00d8*/ 	.word	0x000064b0


	//   ....[1]....
        /*00dc*/ 	.word	0x000065f0


	//   ....[2]....
        /*00e0*/ 	.word	0x00006d70


	//----- nvinfo : EIATTR_MBARRIER_INSTR_OFFSETS
	.align		4
.L_45:
        /*00e4*/ 	.byte	0x04, 0x39
        /*00e6*/ 	.short	(.L_47 - .L_46)


	//   ....[0]....
.L_46:
        /*00e8*/ 	.word	0x00000600
        /*00ec*/ 	.word	0x000000ff
        /*00f0*/ 	.word	0x00000000
        /*00f4*/ 	.short	0x0100
        /*00f6*/ 	.byte	0x04
	.zero		1


	//   ....[1]....
        /*00f8*/ 	.word	0x00000610
        /*00fc*/ 	.word	0x000000ff
        /*0100*/ 	.word	0x000000d8
        /*0104*/ 	.short	0x0100
        /*0106*/ 	.byte	0x04
	.zero		1


	//   ....[2]....
        /*0108*/ 	.word	0x00000620
        /*010c*/ 	.word	0x000000ff
        /*0110*/ 	.word	0x00000008
        /*0114*/ 	.short	0x0100
        /*0116*/ 	.byte	0x04
	.zero		1


	//   ....[3]....
        /*0118*/ 	.word	0x00000630
        /*011c*/ 	.word	0x000000ff
        /*0120*/ 	.word	0x000000e0
        /*0124*/ 	.short	0x0100
        /*0126*/ 	.byte	0x04
	.zero		1


	//   ....[4]....
        /*0128*/ 	.word	0x00000640
        /*012c*/ 	.word	0x000000ff
        /*0130*/ 	.word	0x00000010
        /*0134*/ 	.short	0x0100
        /*0136*/ 	.byte	0x04
	.zero		1


	//   ....[5]....
        /*0138*/ 	.word	0x00000650
        /*013c*/ 	.word	0x000000ff
        /*0140*/ 	.word	0x000000e8
        /*0144*/ 	.short	0x0100
        /*0146*/ 	.byte	0x04
	.zero		1


	//   ....[6]....
        /*0148*/ 	.word	0x00000660
        /*014c*/ 	.word	0x000000ff
        /*0150*/ 	.word	0x00000018
        /*0154*/ 	.short	0x0100
        /*0156*/ 	.byte	0x04
	.zero		1


	//   ....[7]....
        /*0158*/ 	.word	0x00000670
        /*015c*/ 	.word	0x000000ff
        /*0160*/ 	.word	0x000000f0
        /*0164*/ 	.short	0x0100
        /*0166*/ 	.byte	0x04
	.zero		1


	//   ....[8]....
        /*0168*/ 	.word	0x00000680
        /*016c*/ 	.word	0x000000ff
        /*0170*/ 	.word	0x00000020
        /*0174*/ 	.short	0x0100
        /*0176*/ 	.byte	0x04
	.zero		1


	//   ....[9]....
        /*0178*/ 	.word	0x00000690
        /*017c*/ 	.word	0x000000ff
        /*0180*/ 	.word	0x000000f8
        /*0184*/ 	.short	0x0100
        /*0186*/ 	.byte	0x04
	.zero		1


	//   ....[10]....
        /*0188*/ 	.word	0x000006a0
        /*018c*/ 	.word	0x000000ff
        /*0190*/ 	.word	0x00000028
        /*0194*/ 	.short	0x0100
        /*0196*/ 	.byte	0x04
	.zero		1


	//   ....[11]....
        /*0198*/ 	.word	0x000006b0
        /*019c*/ 	.word	0x000000ff
        /*01a0*/ 	.word	0x00000100
        /*01a4*/ 	.short	0x0100
        /*01a6*/ 	.byte	0x04
	.zero		1


	//   ....[12]....
        /*01a8*/ 	.word	0x000006c0
        /*01ac*/ 	.word	0x000000ff
        /*01b0*/ 	.word	0x00000030
        /*01b4*/ 	.short	0x0100
        /*01b6*/ 	.byte	0x04
	.zero		1


	//   ....[13]....
        /*01b8*/ 	.word	0x000006d0
        /*01bc*/ 	.word	0x000000ff
        /*01c0*/ 	.word	0x00000108
        /*01c4*/ 	.short	0x0100
        /*01c6*/ 	.byte	0x04
	.zero		1


	//   ....[14]....
        /*01c8*/ 	.word	0x000006e0
        /*01cc*/ 	.word	0x000000ff
        /*01d0*/ 	.word	0x00000038
        /*01d4*/ 	.short	0x0100
        /*01d6*/ 	.byte	0x04
	.zero		1


	//   ....[15]....
        /*01d8*/ 	.word	0x000006f0
        /*01dc*/ 	.word	0x000000ff
        /*01e0*/ 	.word	0x00000110
        /*01e4*/ 	.short	0x0100
        /*01e6*/ 	.byte	0x04
	.zero		1


	//   ....[16]....
        /*01e8*/ 	.word	0x00000700
        /*01ec*/ 	.word	0x000000ff
        /*01f0*/ 	.word	0x00000040
        /*01f4*/ 	.short	0x0100
        /*01f6*/ 	.byte	0x04
	.zero		1


	//   ....[17]....
        /*01f8*/ 	.word	0x00000710
        /*01fc*/ 	.word	0x000000ff
        /*0200*/ 	.word	0x00000118
        /*0204*/ 	.short	0x0100
        /*0206*/ 	.byte	0x04
	.zero		1


	//   ....[18]....
        /*0208*/ 	.word	0x00000720
        /*020c*/ 	.word	0x000000ff
        /*0210*/ 	.word	0x00000048
        /*0214*/ 	.short	0x0100
        /*0216*/ 	.byte	0x04
	.zero		1


	//   ....[19]....
        /*0218*/ 	.word	0x00000730
        /*021c*/ 	.word	0x000000ff
        /*0220*/ 	.word	0x00000120
        /*0224*/ 	.short	0x0100
        /*0226*/ 	.byte	0x04
	.zero		1


	//   ....[20]....
        /*0228*/ 	.word	0x00000740
        /*022c*/ 	.word	0x000000ff
        /*0230*/ 	.word	0x00000050
        /*0234*/ 	.short	0x0100
        /*0236*/ 	.byte	0x04
	.zero		1


	//   ....[21]....
        /*0238*/ 	.word	0x00000750
        /*023c*/ 	.word	0x000000ff
        /*0240*/ 	.word	0x00000128
        /*0244*/ 	.short	0x0100
        /*0246*/ 	.byte	0x04
	.zero		1


	//   ....[22]....
        /*0248*/ 	.word	0x00000760
        /*024c*/ 	.word	0x000000ff
        /*0250*/ 	.word	0x00000058
        /*0254*/ 	.short	0x0100
        /*0256*/ 	.byte	0x04
	.zero		1


	//   ....[23]....
        /*0258*/ 	.word	0x00000770
        /*025c*/ 	.word	0x000000ff
        /*0260*/ 	.word	0x00000130
        /*0264*/ 	.short	0x0100
        /*0266*/ 	.byte	0x04
	.zero		1


	//   ....[24]....
        /*0268*/ 	.word	0x00000780
        /*026c*/ 	.word	0x000000ff
        /*0270*/ 	.word	0x00000060
        /*0274*/ 	.short	0x0100
        /*0276*/ 	.byte	0x04
	.zero		1


	//   ....[25]....
        /*0278*/ 	.word	0x00000790
        /*027c*/ 	.word	0x000000ff
        /*0280*/ 	.word	0x00000138
        /*0284*/ 	.short	0x0100
        /*0286*/ 	.byte	0x04
	.zero		1


	//   ....[26]....
        /*0288*/ 	.word	0x000007a0
        /*028c*/ 	.word	0x000000ff
        /*0290*/ 	.word	0x00000068
        /*0294*/ 	.short	0x0100
        /*0296*/ 	.byte	0x04
	.zero		1


	//   ....[27]....
        /*0298*/ 	.word	0x000007b0
        /*029c*/ 	.word	0x000000ff
        /*02a0*/ 	.word	0x00000140
        /*02a4*/ 	.short	0x0100
        /*02a6*/ 	.byte	0x04
	.zero		1


	//   ....[28]....
        /*02a8*/ 	.word	0x000007c0
        /*02ac*/ 	.word	0x000000ff
        /*02b0*/ 	.word	0x00000070
        /*02b4*/ 	.short	0x0100
        /*02b6*/ 	.byte	0x04
	.zero		1


	//   ....[29]....
        /*02b8*/ 	.word	0x000007d0
        /*02bc*/ 	.word	0x000000ff
        /*02c0*/ 	.word	0x00000148
        /*02c4*/ 	.short	0x0100
        /*02c6*/ 	.byte	0x04
	.zero		1


	//   ....[30]....
        /*02c8*/ 	.word	0x000007e0
        /*02cc*/ 	.word	0x000000ff
        /*02d0*/ 	.word	0x00000078
        /*02d4*/ 	.short	0x0100
        /*02d6*/ 	.byte	0x04
	.zero		1


	//   ....[31]....
        /*02d8*/ 	.word	0x000007f0
        /*02dc*/ 	.word	0x000000ff
        /*02e0*/ 	.word	0x00000150
        /*02e4*/ 	.short	0x0100
        /*02e6*/ 	.byte	0x04
	.zero		1


	//   ....[32]....
        /*02e8*/ 	.word	0x00000800
        /*02ec*/ 	.word	0x000000ff
        /*02f0*/ 	.word	0x00000080
        /*02f4*/ 	.short	0x0100
        /*02f6*/ 	.byte	0x04
	.zero		1


	//   ....[33]....
        /*02f8*/ 	.word	0x00000810
        /*02fc*/ 	.word	0x000000ff
        /*0300*/ 	.word	0x00000158
        /*0304*/ 	.short	0x0100
        /*0306*/ 	.byte	0x04
	.zero		1


	//   ....[34]....
        /*0308*/ 	.word	0x00000820
        /*030c*/ 	.word	0x000000ff
        /*0310*/ 	.word	0x00000088
        /*0314*/ 	.short	0x0100
        /*0316*/ 	.byte	0x04
	.zero		1


	//   ....[35]....
        /*0318*/ 	.word	0x00000830
        /*031c*/ 	.word	0x000000ff
        /*0320*/ 	.word	0x00000160
        /*0324*/ 	.short	0x0100
        /*0326*/ 	.byte	0x04
	.zero		1


	//   ....[36]....
        /*0328*/ 	.word	0x00000840
        /*032c*/ 	.word	0x000000ff
        /*0330*/ 	.word	0x00000090
        /*0334*/ 	.short	0x0100
        /*0336*/ 	.byte	0x04
	.zero		1


	//   ....[37]....
        /*0338*/ 	.word	0x00000850
        /*033c*/ 	.word	0x000000ff
        /*0340*/ 	.word	0x00000168
        /*0344*/ 	.short	0x0100
        /*0346*/ 	.byte	0x04
	.zero		1


	//   ....[38]....
        /*0348*/ 	.word	0x00000860
        /*034c*/ 	.word	0x000000ff
        /*0350*/ 	.word	0x00000098
        /*0354*/ 	.short	0x0100
        /*0356*/ 	.byte	0x04
	.zero		1


	//   ....[39]....
        /*0358*/ 	.word	0x00000870
        /*035c*/ 	.word	0x000000ff
        /*0360*/ 	.word	0x00000170
        /*0364*/ 	.short	0x0100
        /*0366*/ 	.byte	0x04
	.zero		1


	//   ....[40]....
        /*0368*/ 	.word	0x00000880
        /*036c*/ 	.word	0x000000ff
        /*0370*/ 	.word	0x000000a0
        /*0374*/ 	.short	0x0100
        /*0376*/ 	.byte	0x04
	.zero		1


	//   ....[41]....
        /*0378*/ 	.word	0x00000890
        /*037c*/ 	.word	0x000000ff
        /*0380*/ 	.word	0x00000178
        /*0384*/ 	.short	0x0100
        /*0386*/ 	.byte	0x04
	.zero		1


	//   ....[42]....
        /*0388*/ 	.word	0x000008a0
        /*038c*/ 	.word	0x000000ff
        /*0390*/ 	.word	0x000000a8
        /*0394*/ 	.short	0x0100
        /*0396*/ 	.byte	0x04
	.zero		1


	//   ....[43]....
        /*0398*/ 	.word	0x000008b0
        /*039c*/ 	.word	0x000000ff
        /*03a0*/ 	.word	0x00000180
        /*03a4*/ 	.short	0x0100
        /*03a6*/ 	.byte	0x04
	.zero		1


	//   ....[44]....
        /*03a8*/ 	.word	0x000008c0
        /*03ac*/ 	.word	0x000000ff
        /*03b0*/ 	.word	0x000000b0
        /*03b4*/ 	.short	0x0100
        /*03b6*/ 	.byte	0x04
	.zero		1


	//   ....[45]....
        /*03b8*/ 	.word	0x000008d0
        /*03bc*/ 	.word	0x000000ff
        /*03c0*/ 	.word	0x00000188
        /*03c4*/ 	.short	0x0100
        /*03c6*/ 	.byte	0x04
	.zero		1


	//   ....[46]....
        /*03c8*/ 	.word	0x000008e0
        /*03cc*/ 	.word	0x000000ff
        /*03d0*/ 	.word	0x000000b8
        /*03d4*/ 	.short	0x0100
        /*03d6*/ 	.byte	0x04
	.zero		1


	//   ....[47]....
        /*03d8*/ 	.word	0x000008f0
        /*03dc*/ 	.word	0x000000ff
        /*03e0*/ 	.word	0x00000190
        /*03e4*/ 	.short	0x0100
        /*03e6*/ 	.byte	0x04
	.zero		1


	//   ....[48]....
        /*03e8*/ 	.word	0x00000900
        /*03ec*/ 	.word	0x000000ff
        /*03f0*/ 	.word	0x000000c0
        /*03f4*/ 	.short	0x0100
        /*03f6*/ 	.byte	0x04
	.zero		1


	//   ....[49]....
        /*03f8*/ 	.word	0x00000910
        /*03fc*/ 	.word	0x000000ff
        /*0400*/ 	.word	0x00000198
        /*0404*/ 	.short	0x0100
        /*0406*/ 	.byte	0x04
	.zero		1


	//   ....[50]....
        /*0408*/ 	.word	0x00000920
        /*040c*/ 	.word	0x000000ff
        /*0410*/ 	.word	0x000000c8
        /*0414*/ 	.short	0x0100
        /*0416*/ 	.byte	0x04
	.zero		1


	//   ....[51]....
        /*0418*/ 	.word	0x00000930
        /*041c*/ 	.word	0x000000ff
        /*0420*/ 	.word	0x000001a0
        /*0424*/ 	.short	0x0100
        /*0426*/ 	.byte	0x04
	.zero		1


	//   ....[52]....
        /*0428*/ 	.word	0x00000940
        /*042c*/ 	.word	0x000000ff
        /*0430*/ 	.word	0x000000d0
        /*0434*/ 	.short	0x0100
        /*0436*/ 	.byte	0x04
	.zero		1


	//   ....[53]....
        /*0438*/ 	.word	0x00000950
        /*043c*/ 	.word	0x000000ff
        /*0440*/ 	.word	0x000001a8
        /*0444*/ 	.short	0x0100
        /*0446*/ 	.byte	0x04
	.zero		1


	//   ....[54]....
        /*0448*/ 	.word	0x00000a90
        /*044c*/ 	.word	0x000000ff
        /*0450*/ 	.word	0x000001b0
        /*0454*/ 	.short	0x0100
        /*0456*/ 	.byte	0x04
	.zero		1


	//   ....[55]....
        /*0458*/ 	.word	0x00000aa0
        /*045c*/ 	.word	0x000000ff
        /*0460*/ 	.word	0x000001b8
        /*0464*/ 	.short	0x0100
        /*0466*/ 	.byte	0x04
	.zero		1


	//   ....[56]....
        /*0468*/ 	.word	0x00000b90
        /*046c*/ 	.word	0x000000ff
        /*0470*/ 	.word	0x000001c0
        /*0474*/ 	.short	0x0100
        /*0476*/ 	.byte	0x06
	.zero		1


	//   ....[57]....
        /*0478*/ 	.word	0x00000ba0
        /*047c*/ 	.word	0x000000ff
        /*0480*/ 	.word	0x000001c8
        /*0484*/ 	.short	0x0100
        /*0486*/ 	.byte	0x06
	.zero		1


	//   ....[58]....
        /*0488*/ 	.word	0x00000ce0
        /*048c*/ 	.word	0x000000ff
        /*0490*/ 	.word	0x000001d0
        /*0494*/ 	.short	0x0100
        /*0496*/ 	.byte	0x06
	.zero		1


	//   ....[59]....
        /*0498*/ 	.word	0x00000cf0
        /*049c*/ 	.word	0x000000ff
        /*04a0*/ 	.word	0x000001e0
        /*04a4*/ 	.short	0x0100
        /*04a6*/ 	.byte	0x06
	.zero		1


	//   ....[60]....
        /*04a8*/ 	.word	0x00000d00
        /*04ac*/ 	.word	0x000000ff
        /*04b0*/ 	.word	0x000001d8
        /*04b4*/ 	.short	0x0100
        /*04b6*/ 	.byte	0x06
	.zero		1


	//   ....[61]....
        /*04b8*/ 	.word	0x00000d10
        /*04bc*/ 	.word	0x000000ff
        /*04c0*/ 	.word	0x000001e8
        /*04c4*/ 	.short	0x0100
        /*04c6*/ 	.byte	0x06
	.zero		1


	//   ....[62]....
        /*04c8*/ 	.word	0x00000e40
        /*04cc*/ 	.word	0x000000ff
        /*04d0*/ 	.word	0x000001f0
        /*04d4*/ 	.short	0x0100
        /*04d6*/ 	.byte	0x04
	.zero		1


	//   ....[63]....
        /*04d8*/ 	.word	0x00000e50
        /*04dc*/ 	.word	0x000000ff
        /*04e0*/ 	.word	0x00000210
        /*04e4*/ 	.short	0x0100
        /*04e6*/ 	.byte	0x04
	.zero		1


	//   ....[64]....
        /*04e8*/ 	.word	0x00000e60
        /*04ec*/ 	.word	0x000000ff
        /*04f0*/ 	.word	0x000001f8
        /*04f4*/ 	.short	0x0100
        /*04f6*/ 	.byte	0x04
	.zero		1


	//   ....[65]....
        /*04f8*/ 	.word	0x00000e70
        /*04fc*/ 	.word	0x000000ff
        /*0500*/ 	.word	0x00000218
        /*0504*/ 	.short	0x0100
        /*0506*/ 	.byte	0x04
	.zero		1


	//   ....[66]....
        /*0508*/ 	.word	0x00000e80
        /*050c*/ 	.word	0x000000ff
        /*0510*/ 	.word	0x00000200
        /*0514*/ 	.short	0x0100
        /*0516*/ 	.byte	0x04
	.zero		1


	//   ....[67]....
        /*0518*/ 	.word	0x00000e90
        /*051c*/ 	.word	0x000000ff
        /*0520*/ 	.word	0x00000220
        /*0524*/ 	.short	0x0100
        /*0526*/ 	.byte	0x04
	.zero		1


	//   ....[68]....
        /*0528*/ 	.word	0x00000ea0
        /*052c*/ 	.word	0x000000ff
        /*0530*/ 	.word	0x00000208
        /*0534*/ 	.short	0x0100
        /*0536*/ 	.byte	0x04
	.zero		1


	//   ....[69]....
        /*0538*/ 	.word	0x00000eb0
        /*053c*/ 	.word	0x000000ff
        /*0540*/ 	.word	0x00000228
        /*0544*/ 	.short	0x0100
        /*0546*/ 	.byte	0x04
	.zero		1


	//   ....[70]....
        /*0548*/ 	.word	0x00000fa0
        /*054c*/ 	.word	0x000000ff
        /*0550*/ 	.word	0x00000230
        /*0554*/ 	.short	0x0100
        /*0556*/ 	.byte	0x04
	.zero		1


	//   ....[71]....
        /*0558*/ 	.word	0x00000fb0
        /*055c*/ 	.word	0x000000ff
        /*0560*/ 	.word	0x00000240
        /*0564*/ 	.short	0x0100
        /*0566*/ 	.byte	0x04
	.zero		1


	//   ....[72]....
        /*0568*/ 	.word	0x00000fc0
        /*056c*/ 	.word	0x000000ff
        /*0570*/ 	.word	0x00000238
        /*0574*/ 	.short	0x0100
        /*0576*/ 	.byte	0x04
	.zero		1


	//   ....[73]....
        /*0578*/ 	.word	0x00000fd0
        /*057c*/ 	.word	0x000000ff
        /*0580*/ 	.word	0x00000248
        /*0584*/ 	.short	0x0100
        /*0586*/ 	.byte	0x04
	.zero		1


	//   ....[74]....
        /*0588*/ 	.word	0x00001c20
        /*058c*/ 	.word	0x00000000
        /*0590*/ 	.word	0x00000240
        /*0594*/ 	.short	0x010a
        /*0596*/ 	.byte	0xff
	.zero		1


	//   ....[75]....
        /*0598*/ 	.word	0x00001c50
        /*059c*/ 	.word	0x00000000
        /*05a0*/ 	.word	0x00000230
        /*05a4*/ 	.short	0x0101
        /*05a6*/ 	.byte	0xff
	.zero		1


	//   ....[76]....
        /*05a8*/ 	.word	0x00001d20
        /*05ac*/ 	.word	0x000000ff
        /*05b0*/ 	.word	0x000000d8
        /*05b4*/ 	.short	0x010a
        /*05b6*/ 	.byte	0x04
	.zero		1


	//   ....[77]....
        /*05b8*/ 	.word	0x00001da0
        /*05bc*/ 	.word	0x000000ff
        /*05c0*/ 	.word	0x000000d8
        /*05c4*/ 	.short	0x010a
        /*05c6*/ 	.byte	0x21
	.zero		1


	//   ....[78]....
        /*05c8*/ 	.word	0x00001f30
        /*05cc*/ 	.word	0x000000ff
        /*05d0*/ 	.word	0x000000d8
        /*05d4*/ 	.short	0x010a
        /*05d6*/ 	.byte	0x08
	.zero		1


	//   ....[79]....
        /*05d8*/ 	.word	0x00002050
        /*05dc*/ 	.word	0x000000ff
        /*05e0*/ 	.word	0x000001c8
        /*05e4*/ 	.short	0x0101
        /*05e6*/ 	.byte	0x06
	.zero		1


	//   ....[80]....
        /*05e8*/ 	.word	0x00002070
        /*05ec*/ 	.word	0x000000ff
        /*05f0*/ 	.word	0x000000d8
        /*05f4*/ 	.short	0x010a
        /*05f6*/ 	.byte	0x04
	.zero		1


	//   ....[81]....
        /*05f8*/ 	.word	0x000020f0
        /*05fc*/ 	.word	0x000000ff
        /*0600*/ 	.word	0x000000d8
        /*0604*/ 	.short	0x010a
        /*0606*/ 	.byte	0x11
	.zero		1


	//   ....[82]....
        /*0608*/ 	.word	0x00002300
        /*060c*/ 	.word	0x000000ff
        /*0610*/ 	.word	0x000000d8
        /*0614*/ 	.short	0x010a
        /*0616*/ 	.byte	0x07
	.zero		1


	//   ....[83]....
        /*0618*/ 	.word	0x000023d0
        /*061c*/ 	.word	0x00000003
        /*0620*/ 	.word	0x000001d0
        /*0624*/ 	.short	0x010a
        /*0626*/ 	.byte	0xff
	.zero		1


	//   ....[84]....
        /*0628*/ 	.word	0x00002520
        /*062c*/ 	.word	0x00000000
        /*0630*/ 	.word	0x00000000
        /*0634*/ 	.short	0x0101
        /*0636*/ 	.byte	0xff
	.zero		1


	//   ....[85]....
        /*0638*/ 	.word	0x00002ac0
        /*063c*/ 	.word	0x000000ff
        /*0640*/ 	.word	0x00000000
        /*0644*/ 	.short	0x010a
        /*0646*/ 	.byte	0x04
	.zero		1


	//   ....[86]....
        /*0648*/ 	.word	0x00002b50
        /*064c*/ 	.word	0x000000ff
        /*0650*/ 	.word	0x00000000
        /*0654*/ 	.short	0x010a
        /*0656*/ 	.byte	0x05
	.zero		1


	//   ....[87]....
        /*0658*/ 	.word	0x00002be0
        /*065c*/ 	.word	0x000000ff
        /*0660*/ 	.word	0x00000000
        /*0664*/ 	.short	0x010a
        /*0666*/ 	.byte	0x05
	.zero		1


	//   ....[88]....
        /*0668*/ 	.word	0x00002c70
        /*066c*/ 	.word	0x000000ff
        /*0670*/ 	.word	0x00000000
        /*0674*/ 	.short	0x010a
        /*0676*/ 	.byte	0x05
	.zero		1


	//   ....[89]....
        /*0678*/ 	.word	0x00002d00
        /*067c*/ 	.word	0x000000ff
        /*0680*/ 	.word	0x00000000
        /*0684*/ 	.short	0x010a
        /*0686*/ 	.byte	0x05
	.zero		1


	//   ....[90]....
        /*0688*/ 	.word	0x00002d90
        /*068c*/ 	.word	0x000000ff
        /*0690*/ 	.word	0x00000000
        /*0694*/ 	.short	0x010a
        /*0696*/ 	.byte	0x05
	.zero		1


	//   ....[91]....
        /*0698*/ 	.word	0x00002e20
        /*069c*/ 	.word	0x000000ff
        /*06a0*/ 	.word	0x00000000
        /*06a4*/ 	.short	0x010a
        /*06a6*/ 	.byte	0x05
	.zero		1


	//   ....[92]....
        /*06a8*/ 	.word	0x00002eb0
        /*06ac*/ 	.word	0x000000ff
        /*06b0*/ 	.word	0x00000000
        /*06b4*/ 	.short	0x010a
        /*06b6*/ 	.byte	0x05
	.zero		1


	//   ....[93]....
        /*06b8*/ 	.word	0x00002f40
        /*06bc*/ 	.word	0x000000ff
        /*06c0*/ 	.word	0x00000000
        /*06c4*/ 	.short	0x010a
        /*06c6*/ 	.byte	0x05
	.zero		1


	//   ....[94]....
        /*06c8*/ 	.word	0x00002fd0
        /*06cc*/ 	.word	0x000000ff
        /*06d0*/ 	.word	0x00000000
        /*06d4*/ 	.short	0x010a
        /*06d6*/ 	.byte	0x05
	.zero		1


	//   ....[95]....
        /*06d8*/ 	.word	0x00003060
        /*06dc*/ 	.word	0x000000ff
        /*06e0*/ 	.word	0x00000000
        /*06e4*/ 	.short	0x010a
        /*06e6*/ 	.byte	0x05
	.zero		1


	//   ....[96]....
        /*06e8*/ 	.word	0x000030f0
        /*06ec*/ 	.word	0x000000ff
        /*06f0*/ 	.word	0x00000000
        /*06f4*/ 	.short	0x010a
        /*06f6*/ 	.byte	0x05
	.zero		1


	//   ....[97]....
        /*06f8*/ 	.word	0x00003180
        /*06fc*/ 	.word	0x000000ff
        /*0700*/ 	.word	0x00000000
        /*0704*/ 	.short	0x010a
        /*0706*/ 	.byte	0x05
	.zero		1


	//   ....[98]....
        /*0708*/ 	.word	0x00003210
        /*070c*/ 	.word	0x000000ff
        /*0710*/ 	.word	0x00000000
        /*0714*/ 	.short	0x010a
        /*0716*/ 	.byte	0x05
	.zero		1


	//   ....[99]....
        /*0718*/ 	.word	0x000032a0
        /*071c*/ 	.word	0x000000ff
        /*0720*/ 	.word	0x00000000
        /*0724*/ 	.short	0x010a
        /*0726*/ 	.byte	0x05
	.zero		1


	//   ....[100]....
        /*0728*/ 	.word	0x00003330
        /*072c*/ 	.word	0x000000ff
        /*0730*/ 	.word	0x00000000
        /*0734*/ 	.short	0x010a
        /*0736*/ 	.byte	0x05
	.zero		1


	//   ....[101]....
        /*0738*/ 	.word	0x000033c0
        /*073c*/ 	.word	0x000000ff
        /*0740*/ 	.word	0x00000000
        /*0744*/ 	.short	0x010a
        /*0746*/ 	.byte	0x05
	.zero		1


	//   ....[102]....
        /*0748*/ 	.word	0x00003450
        /*074c*/ 	.word	0x000000ff
        /*0750*/ 	.word	0x00000000
        /*0754*/ 	.short	0x010a
        /*0756*/ 	.byte	0x05
	.zero		1


	//   ....[103]....
        /*0758*/ 	.word	0x000034e0
        /*075c*/ 	.word	0x000000ff
        /*0760*/ 	.word	0x00000000
        /*0764*/ 	.short	0x010a
        /*0766*/ 	.byte	0x05
	.zero		1


	//   ....[104]....
        /*0768*/ 	.word	0x00003570
        /*076c*/ 	.word	0x000000ff
        /*0770*/ 	.word	0x00000000
        /*0774*/ 	.short	0x010a
        /*0776*/ 	.byte	0x05
	.zero		1


	//   ....[105]....
        /*0778*/ 	.word	0x00003600
        /*077c*/ 	.word	0x000000ff
        /*0780*/ 	.word	0x00000000
        /*0784*/ 	.short	0x010a
        /*0786*/ 	.byte	0x05
	.zero		1


	//   ....[106]....
        /*0788*/ 	.word	0x00003690
        /*078c*/ 	.word	0x000000ff
        /*0790*/ 	.word	0x00000000
        /*0794*/ 	.short	0x010a
        /*0796*/ 	.byte	0x05
	.zero		1


	//   ....[107]....
        /*0798*/ 	.word	0x00003720
        /*079c*/ 	.word	0x000000ff
        /*07a0*/ 	.word	0x00000000
        /*07a4*/ 	.short	0x010a
        /*07a6*/ 	.byte	0x05
	.zero		1


	//   ....[108]....
        /*07a8*/ 	.word	0x000037b0
        /*07ac*/ 	.word	0x000000ff
        /*07b0*/ 	.word	0x00000000
        /*07b4*/ 	.short	0x010a
        /*07b6*/ 	.byte	0x05
	.zero		1


	//   ....[109]....
        /*07b8*/ 	.word	0x00003840
        /*07bc*/ 	.word	0x000000ff
        /*07c0*/ 	.word	0x00000000
        /*07c4*/ 	.short	0x010a
        /*07c6*/ 	.byte	0x05
	.zero		1


	//   ....[110]....
        /*07c8*/ 	.word	0x000038d0
        /*07cc*/ 	.word	0x000000ff
        /*07d0*/ 	.word	0x00000000
        /*07d4*/ 	.short	0x010a
        /*07d6*/ 	.byte	0x05
	.zero		1


	//   ....[111]....
        /*07d8*/ 	.word	0x00003970
        /*07dc*/ 	.word	0x00000000
        /*07e0*/ 	.word	0x00000000
        /*07e4*/ 	.short	0x010a
        /*07e6*/ 	.byte	0xff
	.zero		1


	//   ....[112]....
        /*07e8*/ 	.word	0x00003a90
        /*07ec*/ 	.word	0x00000002
        /*07f0*/ 	.word	0x00000230
        /*07f4*/ 	.short	0x010a
        /*07f6*/ 	.byte	0xff
	.zero		1


	//   ....[113]....
        /*07f8*/ 	.word	0x00003b00
        /*07fc*/ 	.word	0x00000002
        /*0800*/ 	.word	0x00000000
        /*0804*/ 	.short	0x0101
        /*0806*/ 	.byte	0xff
	.zero		1


	//   ....[114]....
        /*0808*/ 	.word	0x00003b20
        /*080c*/ 	.word	0x000000ff
        /*0810*/ 	.word	0x000001e0
        /*0814*/ 	.short	0x010a
        /*0816*/ 	.byte	0x04
	.zero		1


	//   ....[115]....
        /*0818*/ 	.word	0x00003c40
        /*081c*/ 	.word	0x00000002
        /*0820*/ 	.word	0x000001d0
        /*0824*/ 	.short	0x010a
        /*0826*/ 	.byte	0xff
	.zero		1


	//   ....[116]....
        /*0828*/ 	.word	0x00003d40
        /*082c*/ 	.word	0x00000002
        /*0830*/ 	.word	0x00000000
        /*0834*/ 	.short	0x0101
        /*0836*/ 	.byte	0xff
	.zero		1


	//   ....[117]....
        /*0838*/ 	.word	0x00003dd0
        /*083c*/ 	.word	0x000000ff
        /*0840*/ 	.word	0x000001e0
        /*0844*/ 	.short	0x0106
        /*0846*/ 	.byte	0x04
	.zero		1


	//   ....[118]....
        /*0848*/ 	.word	0x00003df0
        /*084c*/ 	.word	0x000000ff
        /*0850*/ 	.word	0x000001e0
        /*0854*/ 	.short	0x010a
        /*0856*/ 	.byte	0x04
	.zero		1


	//   ....[119]....
        /*0858*/ 	.word	0x00003e80
        /*085c*/ 	.word	0x000000ff
        /*0860*/ 	.word	0x000001e0
        /*0864*/ 	.short	0x0106
        /*0866*/ 	.byte	0x07
	.zero		1


	//   ....[120]....
        /*0868*/ 	.word	0x00003ec0
        /*086c*/ 	.word	0x00000000
        /*0870*/ 	.word	0x000001e0
        /*0874*/ 	.short	0x010a
        /*0876*/ 	.byte	0xff
	.zero		1


	//   ....[121]....
        /*0878*/ 	.word	0x000043d0
        /*087c*/ 	.word	0x00000000
        /*0880*/ 	.word	0x000001d0
        /*0884*/ 	.short	0x010a
        /*0886*/ 	.byte	0xff
	.zero		1


	//   ....[122]....
        /*0888*/ 	.word	0x000044d0
        /*088c*/ 	.word	0x00000003
        /*0890*/ 	.word	0x00000000
        /*0894*/ 	.short	0x0101
        /*0896*/ 	.byte	0xff
	.zero		1


	//   ....[123]....
        /*0898*/ 	.word	0x000044e0
        /*089c*/ 	.word	0x000000ff
        /*08a0*/ 	.word	0x00000000
        /*08a4*/ 	.short	0x010a
        /*08a6*/ 	.byte	0x04
	.zero		1


	//   ....[124]....
        /*08a8*/ 	.word	0x00004560
        /*08ac*/ 	.word	0x000000ff
        /*08b0*/ 	.word	0x00000210
        /*08b4*/ 	.short	0x010a
        /*08b6*/ 	.byte	0x17
	.zero		1


	//   ....[125]....
        /*08b8*/ 	.word	0x00004640
        /*08bc*/ 	.word	0x000000ff
        /*08c0*/ 	.word	0x00000000
        /*08c4*/ 	.short	0x010a
        /*08c6*/ 	.byte	0x05
	.zero		1


	//   ....[126]....
        /*08c8*/ 	.word	0x00004780
        /*08cc*/ 	.word	0x000000ff
        /*08d0*/ 	.word	0x00000000
        /*08d4*/ 	.short	0x010a
        /*08d6*/ 	.byte	0x04
	.zero		1


	//   ....[127]....
        /*08d8*/ 	.word	0x00004970
        /*08dc*/ 	.word	0x000000ff
        /*08e0*/ 	.word	0x00000000
        /*08e4*/ 	.short	0x010a
        /*08e6*/ 	.byte	0x04
	.zero		1


	//   ....[128]....
        /*08e8*/ 	.word	0x00004a00
        /*08ec*/ 	.word	0x000000ff
        /*08f0*/ 	.word	0x00000000
        /*08f4*/ 	.short	0x010a
        /*08f6*/ 	.byte	0x05
	.zero		1


	//   ....[129]....
        /*08f8*/ 	.word	0x00004a90
        /*08fc*/ 	.word	0x000000ff
        /*0900*/ 	.word	0x00000000
        /*0904*/ 	.short	0x010a
        /*0906*/ 	.byte	0x05
	.zero		1


	//   ....[130]....
        /*0908*/ 	.word	0x00004b20
        /*090c*/ 	.word	0x000000ff
        /*0910*/ 	.word	0x00000000
        /*0914*/ 	.short	0x010a
        /*0916*/ 	.byte	0x04
	.zero		1


	//   ....[131]....
        /*0918*/ 	.word	0x00005010
        /*091c*/ 	.word	0x00000003
        /*0920*/ 	.word	0x000001d0
        /*0924*/ 	.short	0x010a
        /*0926*/ 	.byte	0xff
	.zero		1


	//   ....[132]....
        /*0928*/ 	.word	0x00005180
        /*092c*/ 	.word	0x00000000
        /*0930*/ 	.word	0x00000000
        /*0934*/ 	.short	0x0101
        /*0936*/ 	.byte	0xff
	.zero		1


	//   ....[133]....
        /*0938*/ 	.word	0x00005640
        /*093c*/ 	.word	0x000000ff
        /*0940*/ 	.word	0x000001c8
        /*0944*/ 	.short	0x010a
        /*0946*/ 	.byte	0x11
	.zero		1


	//   ....[134]....
        /*0948*/ 	.word	0x000057d0
        /*094c*/ 	.word	0x000000ff
        /*0950*/ 	.word	0x000001b8
        /*0954*/ 	.short	0x010a
        /*0956*/ 	.byte	0x11
	.zero		1


	//   ....[135]....
        /*0958*/ 	.word	0x000059e0
        /*095c*/ 	.word	0x000000ff
        /*0960*/ 	.word	0x000001b0
        /*0964*/ 	.short	0x010b
        /*0966*/ 	.byte	0x11
	.zero		1


	//   ....[136]....
        /*0968*/ 	.word	0x000059f0
        /*096c*/ 	.word	0x000000ff
        /*0970*/ 	.word	0x00000000
        /*0974*/ 	.short	0x0101
        /*0976*/ 	.byte	0x34
	.zero		1


	//   ....[137]....
        /*0978*/ 	.word	0x00005a30
        /*097c*/ 	.word	0x00000000
        /*0980*/ 	.word	0x000001b8
        /*0984*/ 	.short	0x010a
        /*0986*/ 	.byte	0xff
	.zero		1


	//   ....[138]....
        /*0988*/ 	.word	0x00005d70
        /*098c*/ 	.word	0x00000003
        /*0990*/ 	.word	0x000001d0
        /*0994*/ 	.short	0x010a
        /*0996*/ 	.byte	0xff
	.zero		1


	//   ....[139]....
        /*0998*/ 	.word	0x00005ef0
        /*099c*/ 	.word	0x00000000
        /*09a0*/ 	.word	0x00000000
        /*09a4*/ 	.short	0x0101
        /*09a6*/ 	.byte	0xff
	.zero		1


	//   ....[140]....
        /*09a8*/ 	.word	0x00006950
        /*09ac*/ 	.word	0x000000ff
        /*09b0*/ 	.word	0x000001b0
        /*09b4*/ 	.short	0x010a
        /*09b6*/ 	.byte	0x2c
	.zero		1


	//   ....[141]....
        /*09b8*/ 	.word	0x00006960
        /*09bc*/ 	.word	0x00000016
        /*09c0*/ 	.word	0x000001f0
        /*09c4*/ 	.short	0x010a
        /*09c6*/ 	.byte	0xff
	.zero		1


	//   ....[142]....
        /*09c8*/ 	.word	0x00006b10
        /*09cc*/ 	.word	0x000000ff
        /*09d0*/ 	.word	0x000001b0
        /*09d4*/ 	.short	0x010a
        /*09d6*/ 	.byte	0x2c
	.zero		1


	//   ....[143]....
        /*09d8*/ 	.word	0x00006bf0
        /*09dc*/ 	.word	0x000000ff
        /*09e0*/ 	.word	0x00000000
        /*09e4*/ 	.short	0x0101
        /*09e6*/ 	.byte	0x04
	.zero		1


	//   ....[144]....
        /*09e8*/ 	.word	0x00006c50
        /*09ec*/ 	.word	0x00000016
        /*09f0*/ 	.word	0x000001f0
        /*09f4*/ 	.short	0x010a
        /*09f6*/ 	.byte	0xff
	.zero		1


	//   ....[145]....
        /*09f8*/ 	.word	0x00006fc0
        /*09fc*/ 	.word	0x000000ff
        /*0a00*/ 	.word	0x00000000
        /*0a04*/ 	.short	0x0101
        /*0a06*/ 	.byte	0x04
	.zero		1


	//   ....[146]....
        /*0a08*/ 	.word	0x000078a0
        /*0a0c*/ 	.word	0x00000000
        /*0a10*/ 	.word	0x00000240
        /*0a14*/ 	.short	0x010a
        /*0a16*/ 	.byte	0xff
	.zero		1


	//   ....[147]....
        /*0a18*/ 	.word	0x00007900
        /*0a1c*/ 	.word	0x00000000
        /*0a20*/ 	.word	0x000000d8
        /*0a24*/ 	.short	0x010a
        /*0a26*/ 	.byte	0xff
	.zero		1


	//   ....[148]....
        /*0a28*/ 	.word	0x00007960
        /*0a2c*/ 	.word	0x00000000
        /*0a30*/ 	.word	0x000000d8
        /*0a34*/ 	.short	0x010a
        /*0a36*/ 	.byte	0xff
	.zero		1


	//   ....[149]....
        /*0a38*/ 	.word	0x000079b0
        /*0a3c*/ 	.word	0x00000003
        /*0a40*/ 	.word	0x000001d0
        /*0a44*/ 	.short	0x010a
        /*0a46*/ 	.byte	0xff
	.zero		1


	//   ....[150]....
        /*0a48*/ 	.word	0x00007a10
        /*0a4c*/ 	.word	0x00000000
        /*0a50*/ 	.word	0x00000000
        /*0a54*/ 	.short	0x010a
        /*0a56*/ 	.byte	0xff
	.zero		1


	//   ....[151]....
        /*0a58*/ 	.word	0x00007a70
        /*0a5c*/ 	.word	0x00000000
        /*0a60*/ 	.word	0x00000000
        /*0a64*/ 	.short	0x010a
        /*0a66*/ 	.byte	0xff
	.zero		1


	//   ....[152]....
        /*0a68*/ 	.word	0x00007ad0
        /*0a6c*/ 	.word	0x00000000
        /*0a70*/ 	.word	0x00000000
        /*0a74*/ 	.short	0x010a
        /*0a76*/ 	.byte	0xff
	.zero		1


	//   ....[153]....
        /*0a78*/ 	.word	0x00007b30
        /*0a7c*/ 	.word	0x00000000
        /*0a80*/ 	.word	0x00000000
        /*0a84*/ 	.short	0x010a
        /*0a86*/ 	.byte	0xff
	.zero		1


	//   ....[154]....
        /*0a88*/ 	.word	0x00007b90
        /*0a8c*/ 	.word	0x00000000
        /*0a90*/ 	.word	0x00000000
        /*0a94*/ 	.short	0x010a
        /*0a96*/ 	.byte	0xff
	.zero		1


	//   ....[155]....
        /*0a98*/ 	.word	0x00007bf0
        /*0a9c*/ 	.word	0x00000000
        /*0aa0*/ 	.word	0x00000000
        /*0aa4*/ 	.short	0x010a
        /*0aa6*/ 	.byte	0xff
	.zero		1


	//   ....[156]....
        /*0aa8*/ 	.word	0x00007c50
        /*0aac*/ 	.word	0x00000000
        /*0ab0*/ 	.word	0x00000000
        /*0ab4*/ 	.short	0x010a
        /*0ab6*/ 	.byte	0xff
	.zero		1


	//   ....[157]....
        /*0ab8*/ 	.word	0x00007cb0
        /*0abc*/ 	.word	0x00000000
        /*0ac0*/ 	.word	0x00000000
        /*0ac4*/ 	.short	0x010a
        /*0ac6*/ 	.byte	0xff
	.zero		1


	//   ....[158]....
        /*0ac8*/ 	.word	0x00007d10
        /*0acc*/ 	.word	0x00000000
        /*0ad0*/ 	.word	0x00000000
        /*0ad4*/ 	.short	0x010a
        /*0ad6*/ 	.byte	0xff
	.zero		1


	//   ....[159]....
        /*0ad8*/ 	.word	0x00007d70
        /*0adc*/ 	.word	0x00000000
        /*0ae0*/ 	.word	0x00000000
        /*0ae4*/ 	.short	0x010a
        /*0ae6*/ 	.byte	0xff
	.zero		1


	//   ....[160]....
        /*0ae8*/ 	.word	0x00007dd0
        /*0aec*/ 	.word	0x00000000
        /*0af0*/ 	.word	0x00000000
        /*0af4*/ 	.short	0x010a
        /*0af6*/ 	.byte	0xff
	.zero		1


	//   ....[161]....
        /*0af8*/ 	.word	0x00007e30
        /*0afc*/ 	.word	0x00000000
        /*0b00*/ 	.word	0x00000000
        /*0b04*/ 	.short	0x010a
        /*0b06*/ 	.byte	0xff
	.zero		1


	//   ....[162]....
        /*0b08*/ 	.word	0x00007e90
        /*0b0c*/ 	.word	0x00000000
        /*0b10*/ 	.word	0x00000000
        /*0b14*/ 	.short	0x010a
        /*0b16*/ 	.byte	0xff
	.zero		1


	//   ....[163]....
        /*0b18*/ 	.word	0x00007ef0
        /*0b1c*/ 	.word	0x00000000
        /*0b20*/ 	.word	0x00000000
        /*0b24*/ 	.short	0x010a
        /*0b26*/ 	.byte	0xff
	.zero		1


	//   ....[164]....
        /*0b28*/ 	.word	0x00007f50
        /*0b2c*/ 	.word	0x00000000
        /*0b30*/ 	.word	0x00000000
        /*0b34*/ 	.short	0x010a
        /*0b36*/ 	.byte	0xff
	.zero		1


	//   ....[165]....
        /*0b38*/ 	.word	0x00007fb0
        /*0b3c*/ 	.word	0x00000000
        /*0b40*/ 	.word	0x00000000
        /*0b44*/ 	.short	0x010a
        /*0b46*/ 	.byte	0xff
	.zero		1


	//   ....[166]....
        /*0b48*/ 	.word	0x00008010
        /*0b4c*/ 	.word	0x00000000
        /*0b50*/ 	.word	0x00000000
        /*0b54*/ 	.short	0x010a
        /*0b56*/ 	.byte	0xff
	.zero		1


	//   ....[167]....
        /*0b58*/ 	.word	0x00008070
        /*0b5c*/ 	.word	0x00000000
        /*0b60*/ 	.word	0x00000000
        /*0b64*/ 	.short	0x010a
        /*0b66*/ 	.byte	0xff
	.zero		1


	//   ....[168]....
        /*0b68*/ 	.word	0x000080d0
        /*0b6c*/ 	.word	0x00000000
        /*0b70*/ 	.word	0x00000000
        /*0b74*/ 	.short	0x010a
        /*0b76*/ 	.byte	0xff
	.zero		1


	//   ....[169]....
        /*0b78*/ 	.word	0x00008130
        /*0b7c*/ 	.word	0x00000000
        /*0b80*/ 	.word	0x00000000
        /*0b84*/ 	.short	0x010a
        /*0b86*/ 	.byte	0xff
	.zero		1


	//   ....[170]....
        /*0b88*/ 	.word	0x00008190
        /*0b8c*/ 	.word	0x00000000
        /*0b90*/ 	.word	0x00000000
        /*0b94*/ 	.short	0x010a
        /*0b96*/ 	.byte	0xff
	.zero		1


	//   ....[171]....
        /*0b98*/ 	.word	0x000081f0
        /*0b9c*/ 	.word	0x00000000
        /*0ba0*/ 	.word	0x00000000
        /*0ba4*/ 	.short	0x010a
        /*0ba6*/ 	.byte	0xff
	.zero		1


	//   ....[172]....
        /*0ba8*/ 	.word	0x00008250
        /*0bac*/ 	.word	0x00000000
        /*0bb0*/ 	.word	0x00000000
        /*0bb4*/ 	.short	0x010a
        /*0bb6*/ 	.byte	0xff
	.zero		1


	//   ....[173]....
        /*0bb8*/ 	.word	0x000082b0
        /*0bbc*/ 	.word	0x00000000
        /*0bc0*/ 	.word	0x00000000
        /*0bc4*/ 	.short	0x010a
        /*0bc6*/ 	.byte	0xff
	.zero		1


	//   ....[174]....
        /*0bc8*/ 	.word	0x00008310
        /*0bcc*/ 	.word	0x00000000
        /*0bd0*/ 	.word	0x00000000
        /*0bd4*/ 	.short	0x010a
        /*0bd6*/ 	.byte	0xff
	.zero		1


	//   ....[175]....
        /*0bd8*/ 	.word	0x00008370
        /*0bdc*/ 	.word	0x00000000
        /*0be0*/ 	.word	0x00000000
        /*0be4*/ 	.short	0x010a
        /*0be6*/ 	.byte	0xff
	.zero		1


	//   ....[176]....
        /*0be8*/ 	.word	0x000083c0
        /*0bec*/ 	.word	0x00000002
        /*0bf0*/ 	.word	0x00000230
        /*0bf4*/ 	.short	0x010a
        /*0bf6*/ 	.byte	0xff
	.zero		1


	//   ....[177]....
        /*0bf8*/ 	.word	0x00008420
        /*0bfc*/ 	.word	0x00000002
        /*0c00*/ 	.word	0x000001e0
        /*0c04*/ 	.short	0x010a
        /*0c06*/ 	.byte	0xff
	.zero		1


	//   ....[178]....
        /*0c08*/ 	.word	0x00008470
        /*0c0c*/ 	.word	0x00000002
        /*0c10*/ 	.word	0x000001d0
        /*0c14*/ 	.short	0x010a
        /*0c16*/ 	.byte	0xff
	.zero		1


	//   ....[179]....
        /*0c18*/ 	.word	0x000084d0
        /*0c1c*/ 	.word	0x00000000
        /*0c20*/ 	.word	0x000001e0
        /*0c24*/ 	.short	0x010a
        /*0c26*/ 	.byte	0xff
	.zero		1


	//   ....[180]....
        /*0c28*/ 	.word	0x00008520
        /*0c2c*/ 	.word	0x00000000
        /*0c30*/ 	.word	0x000001d0
        /*0c34*/ 	.short	0x010a
        /*0c36*/ 	.byte	0xff
	.zero		1


	//   ....[181]....
        /*0c38*/ 	.word	0x00008580
        /*0c3c*/ 	.word	0x00000002
        /*0c40*/ 	.word	0x00000210
        /*0c44*/ 	.short	0x010a
        /*0c46*/ 	.byte	0xff
	.zero		1


	//   ....[182]....
        /*0c48*/ 	.word	0x000085e0
        /*0c4c*/ 	.word	0x00000000
        /*0c50*/ 	.word	0x00000000
        /*0c54*/ 	.short	0x010a
        /*0c56*/ 	.byte	0xff
	.zero		1


	//   ....[183]....
        /*0c58*/ 	.word	0x00008640
        /*0c5c*/ 	.word	0x00000000
        /*0c60*/ 	.word	0x00000000
        /*0c64*/ 	.short	0x010a
        /*0c66*/ 	.byte	0xff
	.zero		1


	//   ....[184]....
        /*0c68*/ 	.word	0x000086a0
        /*0c6c*/ 	.word	0x00000000
        /*0c70*/ 	.word	0x00000000
        /*0c74*/ 	.short	0x010a
        /*0c76*/ 	.byte	0xff
	.zero		1


	//   ....[185]....
        /*0c78*/ 	.word	0x00008700
        /*0c7c*/ 	.word	0x00000000
        /*0c80*/ 	.word	0x00000000
        /*0c84*/ 	.short	0x010a
        /*0c86*/ 	.byte	0xff
	.zero		1


	//   ....[186]....
        /*0c88*/ 	.word	0x00008760
        /*0c8c*/ 	.word	0x00000000
        /*0c90*/ 	.word	0x00000000
        /*0c94*/ 	.short	0x010a
        /*0c96*/ 	.byte	0xff
	.zero		1


	//   ....[187]....
        /*0c98*/ 	.word	0x000087b0
        /*0c9c*/ 	.word	0x00000003
        /*0ca0*/ 	.word	0x000001d0
        /*0ca4*/ 	.short	0x010a
        /*0ca6*/ 	.byte	0xff
	.zero		1


	//   ....[188]....
        /*0ca8*/ 	.word	0x00008810
        /*0cac*/ 	.word	0x00000000
        /*0cb0*/ 	.word	0x000001c8
        /*0cb4*/ 	.short	0x010a
        /*0cb6*/ 	.byte	0xff
	.zero		1


	//   ....[189]....
        /*0cb8*/ 	.word	0x00008870
        /*0cbc*/ 	.word	0x00000000
        /*0cc0*/ 	.word	0x000001b8
        /*0cc4*/ 	.short	0x010a
        /*0cc6*/ 	.byte	0xff
	.zero		1


	//   ....[190]....
        /*0cc8*/ 	.word	0x000088c0
        /*0ccc*/ 	.word	0x00000003
        /*0cd0*/ 	.word	0x000001d0
        /*0cd4*/ 	.short	0x010a
        /*0cd6*/ 	.byte	0xff
	.zero		1


	//   ....[191]....
        /*0cd8*/ 	.word	0x00008920
        /*0cdc*/ 	.word	0x00000000
        /*0ce0*/ 	.word	0x000001b0
        /*0ce4*/ 	.short	0x010a
        /*0ce6*/ 	.byte	0xff
	.zero		1


	//   ....[192]....
        /*0ce8*/ 	.word	0x00008970
        /*0cec*/ 	.word	0x00000016
        /*0cf0*/ 	.word	0x000001f0
        /*0cf4*/ 	.short	0x010a
        /*0cf6*/ 	.byte	0xff
	.zero		1


	//----- nvinfo : EIATTR_NUM_MBARRIERS
	.align		4
.L_47:
        /*0cf8*/ 	.byte	0x03, 0x38
        /*0cfa*/ 	.short	0x004a


	//----- nvinfo : EIATTR_EXIT_INSTR_OFFSETS
	.align		4
        /*0cfc*/ 	.byte	0x04, 0x1c
        /*0cfe*/ 	.short	(.L_49 - .L_48)


	//   ....[0]....
.L_48:
        /*0d00*/ 	.word	0x000039a0


	//   ....[1]....
        /*0d04*/ 	.word	0x00003e90


	//   ....[2]....
        /*0d08*/ 	.word	0x00003ef0


	//   ....[3]....
        /*0d0c*/ 	.word	0x00004d80


	//   ....[4]....
        /*0d10*/ 	.word	0x00005a60


	//   ....[5]....
        /*0d14*/ 	.word	0x00005aa0


	//   ....[6]....
        /*0d18*/ 	.word	0x00007890


	//----- nvinfo : EIATTR_MAX_THREADS
	.align		4
.L_49:
        /*0d1c*/ 	.byte	0x04, 0x05
        /*0d1e*/ 	.short	(.L_51 - .L_50)
.L_50:
        /*0d20*/ 	.word	0x00000100
        /*0d24*/ 	.word	0x00000001
        /*0d28*/ 	.word	0x00000001


	//----- nvinfo : EIATTR_CRS_STACK_SIZE
	.align		4
.L_51:
        /*0d2c*/ 	.byte	0x04, 0x1e
        /*0d2e*/ 	.short	(.L_53 - .L_52)
.L_52:
        /*0d30*/ 	.word	0x00000000


	//----- nvinfo : EIATTR_CBANK_PARAM_SIZE
	.align		4
.L_53:
        /*0d34*/ 	.byte	0x03, 0x19
        /*0d36*/ 	.short	0x0800


	//----- nvinfo : EIATTR_PARAM_CBANK
	.align		4
        /*0d38*/ 	.byte	0x04, 0x0a
        /*0d3a*/ 	.short	(.L_55 - .L_54)
	.align		4
.L_54:
        /*0d3c*/ 	.word	index@(.nv.constant0._ZN7cutlass13device_kernelINS_4gemm6kernel13GemmUniversalIN4cute5tupleIJiiiiEEENS1_10collective13CollectiveMmaINS1_35MainloopSm100TmaUmmaWarpSpecializedILi27ELi2ELi4ENS5_IJNS4_1CILi8EEENSA_ILi1EEESC_EEEEENS5_IJNSA_ILi64EEESF_SF_EEENS_12float_e4m3_tENS5_IJlSC_lEEESH_SI_NS4_8TiledMMAINS4_8MMA_AtomIJNS4_10MMA_TraitsINS4_19SM100_MMA_F8F6F4_SSEJSH_SH_fSF_SF_NS4_17integral_constantINS4_4UMMA5MajorELSP_0EEESQ_NSN_INSO_7ScaleInELSR_0EEESS_EEEEEENS4_6LayoutINS5_IJSC_SC_SC_EEENS5_IJNSA_ILi0EEESX_SX_EEEEENS5_IJNS4_10UnderscoreES10_S10_EEEEENS4_13SM90_TMA_LOADENS4_14ComposedLayoutINS4_7SwizzleILi2ELi4ELi3EEENS4_18smem_ptr_flag_bitsILi8EEENSV_INS5_IJSB_SF_EEENS5_IJSF_SC_EEEEEEEvNS4_8identityENS4_23SM90_TMA_LOAD_MULTICASTES1C_vS1D_EENS_8epilogue10collective18CollectiveEpilogueINS1G_23Sm100TmaWarpSpecializedILi1ELi1ELi32ELb0ELb0EEEJSG_NS5_IJNSV_ISF_SC_EES1L_EEESH_SI_SH_SI_NS1G_6fusion15FusionCallbacksIS1K_NS1N_17LinearCombinationISH_fSH_fLNS_15FloatRoundStyleE2EEESG_S1M_JEEENS4_5SM1004TMEM4LOAD26SM100_TMEM_LOAD_16dp32b32xES13_S1C_NS4_39AutoVectorizingCopyWithAssumedAlignmentILi128EEENS4_14SM90_TMA_STOREES1C_S1Y_S1Y_EEEvvEEEEvNT_6ParamsE)
        /*0d40*/ 	.short	0x0380
        /*0d42*/ 	.short	0x0800


	//----- nvinfo : EIATTR_SW_WAR
	.align		4
.L_55:
        /*0d44*/ 	.byte	0x04, 0x36
        /*0d46*/ 	.short	(.L_57 - .L_56)
.L_56:
        /*0d48*/ 	.word	0x00000008
.L_57:


//--------------------- .nv.callgraph             --------------------------
	.section	.nv.callgraph,"",@"SHT_CUDA_CALLGRAPH"
	.align	4
	.sectionentsize	8
	.align		4
        /*0000*/ 	.word	0x00000000
	.align		4
        /*0004*/ 	.word	0xffffffff
	.align		4
        /*0008*/ 	.word	index@(_ZN7cutlass13device_kernelINS_4gemm6kernel13GemmUniversalIN4cute5tupleIJiiiiEEENS1_10collective13CollectiveMmaINS1_35MainloopSm100TmaUmmaWarpSpecializedILi27ELi2ELi4ENS5_IJNS4_1CILi8EEENSA_ILi1EEESC_EEEEENS5_IJNSA_ILi64EEESF_SF_EEENS_12float_e4m3_tENS5_IJlSC_lEEESH_SI_NS4_8TiledMMAINS4_8MMA_AtomIJNS4_10MMA_TraitsINS4_19SM100_MMA_F8F6F4_SSEJSH_SH_fSF_SF_NS4_17integral_constantINS4_4UMMA5MajorELSP_0EEESQ_NSN_INSO_7ScaleInELSR_0EEESS_EEEEEENS4_6LayoutINS5_IJSC_SC_SC_EEENS5_IJNSA_ILi0EEESX_SX_EEEEENS5_IJNS4_10UnderscoreES10_S10_EEEEENS4_13SM90_TMA_LOADENS4_14ComposedLayoutINS4_7SwizzleILi2ELi4ELi3EEENS4_18smem_ptr_flag_bitsILi8EEENSV_INS5_IJSB_SF_EEENS5_IJSF_SC_EEEEEEEvNS4_8identityENS4_23SM90_TMA_LOAD_MULTICASTES1C_vS1D_EENS_8epilogue10collective18CollectiveEpilogueINS1G_23Sm100TmaWarpSpecializedILi1ELi1ELi32ELb0ELb0EEEJSG_NS5_IJNSV_ISF_SC_EES1L_EEESH_SI_SH_SI_NS1G_6fusion15FusionCallbacksIS1K_NS1N_17LinearCombinationISH_fSH_fLNS_15FloatRoundStyleE2EEESG_S1M_JEEENS4_5SM1004TMEM4LOAD26SM100_TMEM_LOAD_16dp32b32xES13_S1C_NS4_39AutoVectorizingCopyWithAssumedAlignmentILi128EEENS4_14SM90_TMA_STOREES1C_S1Y_S1Y_EEEvvEEEEvNT_6ParamsE)
	.align		4
        /*000c*/ 	.word	index@(__assertfail)
	.align		4
        /*0010*/ 	.word	0x00000000
	.align		4
        /*0014*/ 	.word	0xfffffffe
	.align		4
        /*0018*/ 	.word	0x00000000
	.align		4
        /*001c*/ 	.word	0xfffffffd
	.align		4
        /*0020*/ 	.word	0x00000000
	.align		4
        /*0024*/ 	.word	0xfffffffc


//--------------------- .nv.constant4             --------------------------
	.section	.nv.constant4,"a",@progbits
	.align	8
	.align		8
.nv.constant4:
        /*0000*/ 	.dword	__assertfail
	.align		8
        /*0008*/ 	.dword	__unnamed_1
	.align		8
        /*0010*/ 	.dword	__unnamed_2
	.align		8
        /*0018*/ 	.dword	_ZN40_INTERNAL_00cd9a7e_4_k_cu_38e3b216_313764cuda3std3__45__cpo5beginE
	.align		8
        /*0020*/ 	.dword	_ZN40_INTERNAL_00cd9a7e_4_k_cu_38e3b216_313764cuda3std3__45__cpo3endE
	.align		8
        /*0028*/ 	.dword	_ZN40_INTERNAL_00cd9a7e_4_k_cu_38e3b216_313764cuda3std3__45__cpo6cbeginE
	.align		8
        /*0030*/ 	.dword	_ZN40_INTERNAL_00cd9a7e_4_k_cu_38e3b216_313764cuda3std3__45__cpo4cendE
	.align		8
        /*0038*/ 	.dword	_ZN40_INTERNAL_00cd9a7e_4_k_cu_38e3b216_313764cuda3std3__442_GLOBAL__N__00cd9a7e_4_k_cu_38e3b216_313766ignoreE
	.align		8
        /*0040*/ 	.dword	_ZN40_INTERNAL_00cd9a7e_4_k_cu_38e3b216_313764cuda3std3__419piecewise_constructE
	.align		8
        /*0048*/ 	.dword	_ZN40_INTERNAL_00cd9a7e_4_k_cu_38e3b216_313764cuda3std3__48in_placeE
	.align		8
        /*0050*/ 	.dword	_ZN40_INTERNAL_00cd9a7e_4_k_cu_38e3b216_313764cuda3std6ranges3__45__cpo4swapE
	.align		8
        /*0058*/ 	.dword	_ZN40_INTERNAL_00cd9a7e_4_k_cu_38e3b216_313764cuda3std6ranges3__45__cpo9iter_moveE
	.align		8
        /*0060*/ 	.dword	_ZN40_INTERNAL_00cd9a7e_4_k_cu_38e3b216_313764cute7productE
	.align		8
        /*0068*/ 	.dword	_ZN40_INTERNAL_00cd9a7e_4_k_cu_38e3b216_313764cute1_E
	.align		8
        /*0070*/ 	.dword	$str$25
	.align		8
        /*0078*/ 	.dword	$str$26
	.align		8
        /*0080*/ 	.dword	$str$27
	.align		8
        /*0088*/ 	.dword	$str$28


//--------------------- .text._ZN7cutlass13device_kernelINS_4gemm6kernel13GemmUniversalIN4cute5tupleIJiiiiEEENS1_10collective13CollectiveMmaINS1_35MainloopSm100TmaUmmaWarpSpecializedILi27ELi2ELi4ENS5_IJNS4_1CILi8EEENSA_ILi1EEESC_EEEEENS5_IJNSA_ILi64EEESF_SF_EEENS_12float_e4m3_tENS5_IJlSC_lEEESH_SI_NS4_8TiledMMAINS4_8MMA_AtomIJNS4_10MMA_TraitsINS4_19SM100_MMA_F8F6F4_SSEJSH_SH_fSF_SF_NS4_17integral_constantINS4_4UMMA5MajorELSP_0EEESQ_NSN_INSO_7ScaleInELSR_0EEESS_EEEEEENS4_6LayoutINS5_IJSC_SC_SC_EEENS5_IJNSA_ILi0EEESX_SX_EEEEENS5_IJNS4_10UnderscoreES10_S10_EEEEENS4_13SM90_TMA_LOADENS4_14ComposedLayoutINS4_7SwizzleILi2ELi4ELi3EEENS4_18smem_ptr_flag_bitsILi8EEENSV_INS5_IJSB_SF_EEENS5_IJSF_SC_EEEEEEEvNS4_8identityENS4_23SM90_TMA_LOAD_MULTICASTES1C_vS1D_EENS_8epilogue10collective18CollectiveEpilogueINS1G_23Sm100TmaWarpSpecializedILi1ELi1ELi32ELb0ELb0EEEJSG_NS5_IJNSV_ISF_SC_EES1L_EEESH_SI_SH_SI_NS1G_6fusion15FusionCallbacksIS1K_NS1N_17LinearCombinationISH_fSH_fLNS_15FloatRoundStyleE2EEESG_S1M_JEEENS4_5SM1004TMEM4LOAD26SM100_TMEM_LOAD_16dp32b32xES13_S1C_NS4_39AutoVectorizingCopyWithAssumedAlignmentILi128EEENS4_14SM90_TMA_STOREES1C_S1Y_S1Y_EEEvvEEEEvNT_6ParamsE --------------------------
	.section	.text._ZN7cutlass13device_kernelINS_4gemm6kernel13GemmUniversalIN4cute5tupleIJiiiiEEENS1_10collective13CollectiveMmaINS1_35MainloopSm100TmaUmmaWarpSpecializedILi27ELi2ELi4ENS5_IJNS4_1CILi8EEENSA_ILi1EEESC_EEEEENS5_IJNSA_ILi64EEESF_SF_EEENS_12float_e4m3_tENS5_IJlSC_lEEESH_SI_NS4_8TiledMMAINS4_8MMA_AtomIJNS4_10MMA_TraitsINS4_19SM100_MMA_F8F6F4_SSEJSH_SH_fSF_SF_NS4_17integral_constantINS4_4UMMA5MajorELSP_0EEESQ_NSN_INSO_7ScaleInELSR_0EEESS_EEEEEENS4_6LayoutINS5_IJSC_SC_SC_EEENS5_IJNSA_ILi0EEESX_SX_EEEEENS5_IJNS4_10UnderscoreES10_S10_EEEEENS4_13SM90_TMA_LOADENS4_14ComposedLayoutINS4_7SwizzleILi2ELi4ELi3EEENS4_18smem_ptr_flag_bitsILi8EEENSV_INS5_IJSB_SF_EEENS5_IJSF_SC_EEEEEEEvNS4_8identityENS4_23SM90_TMA_LOAD_MULTICASTES1C_vS1D_EENS_8epilogue10collective18CollectiveEpilogueINS1G_23Sm100TmaWarpSpecializedILi1ELi1ELi32ELb0ELb0EEEJSG_NS5_IJNSV_ISF_SC_EES1L_EEESH_SI_SH_SI_NS1G_6fusion15FusionCallbacksIS1K_NS1N_17LinearCombinationISH_fSH_fLNS_15FloatRoundStyleE2EEESG_S1M_JEEENS4_5SM1004TMEM4LOAD26SM100_TMEM_LOAD_16dp32b32xES13_S1C_NS4_39AutoVectorizingCopyWithAssumedAlignmentILi128EEENS4_14SM90_TMA_STOREES1C_S1Y_S1Y_EEEvvEEEEvNT_6ParamsE,"ax",@progbits
	.align	128
.text._ZN7cutlass13device_kernelINS_4gemm6kernel13GemmUniversalIN4cute5tupleIJiiiiEEENS1_10collective13CollectiveMmaINS1_35MainloopSm100TmaUmmaWarpSpecializedILi27ELi2ELi4ENS5_IJNS4_1CILi8EEENSA_ILi1EEESC_EEEEENS5_IJNSA_ILi64EEESF_SF_EEENS_12float_e4m3_tENS5_IJlSC_lEEESH_SI_NS4_8TiledMMAINS4_8MMA_AtomIJNS4_10MMA_TraitsINS4_19SM100_MMA_F8F6F4_SSEJSH_SH_fSF_SF_NS4_17integral_constantINS4_4UMMA5MajorELSP_0EEESQ_NSN_INSO_7ScaleInELSR_0EEESS_EEEEEENS4_6LayoutINS5_IJSC_SC_SC_EEENS5_IJNSA_ILi0EEESX_SX_EEEEENS5_IJNS4_10UnderscoreES10_S10_EEEEENS4_13SM90_TMA_LOADENS4_14ComposedLayoutINS4_7SwizzleILi2ELi4ELi3EEENS4_18smem_ptr_flag_bitsILi8EEENSV_INS5_IJSB_SF_EEENS5_IJSF_SC_EEEEEEEvNS4_8identityENS4_23SM90_TMA_LOAD_MULTICASTES1C_vS1D_EENS_8epilogue10collective18CollectiveEpilogueINS1G_23Sm100TmaWarpSpecializedILi1ELi1ELi32ELb0ELb0EEEJSG_NS5_IJNSV_ISF_SC_EES1L_EEESH_SI_SH_SI_NS1G_6fusion15FusionCallbacksIS1K_NS1N_17LinearCombinationISH_fSH_fLNS_15FloatRoundStyleE2EEESG_S1M_JEEENS4_5SM1004TMEM4LOAD26SM100_TMEM_LOAD_16dp32b32xES13_S1C_NS4_39AutoVectorizingCopyWithAssumedAlignmentILi128EEENS4_14SM90_TMA_STOREES1C_S1Y_S1Y_EEEvvEEEEvNT_6ParamsE:
        .type           _ZN7cutlass13device_kernelINS_4gemm6kernel13GemmUniversalIN4cute5tupleIJiiiiEEENS1_10collective13CollectiveMmaINS1_35MainloopSm100TmaUmmaWarpSpecializedILi27ELi2ELi4ENS5_IJNS4_1CILi8EEENSA_ILi1EEESC_EEEEENS5_IJNSA_ILi64EEESF_SF_EEENS_12float_e4m3_tENS5_IJlSC_lEEESH_SI_NS4_8TiledMMAINS4_8MMA_AtomIJNS4_10MMA_TraitsINS4_19SM100_MMA_F8F6F4_SSEJSH_SH_fSF_SF_NS4_17integral_constantINS4_4UMMA5MajorELSP_0EEESQ_NSN_INSO_7ScaleInELSR_0EEESS_EEEEEENS4_6LayoutINS5_IJSC_SC_SC_EEENS5_IJNSA_ILi0EEESX_SX_EEEEENS5_IJNS4_10UnderscoreES10_S10_EEEEENS4_13SM90_TMA_LOADENS4_14ComposedLayoutINS4_7SwizzleILi2ELi4ELi3EEENS4_18smem_ptr_flag_bitsILi8EEENSV_INS5_IJSB_SF_EEENS5_IJSF_SC_EEEEEEEvNS4_8identityENS4_23SM90_TMA_LOAD_MULTICASTES1C_vS1D_EENS_8epilogue10collective18CollectiveEpilogueINS1G_23Sm100TmaWarpSpecializedILi1ELi1ELi32ELb0ELb0EEEJSG_NS5_IJNSV_ISF_SC_EES1L_EEESH_SI_SH_SI_NS1G_6fusion15FusionCallbacksIS1K_NS1N_17LinearCombinationISH_fSH_fLNS_15FloatRoundStyleE2EEESG_S1M_JEEENS4_5SM1004TMEM4LOAD26SM100_TMEM_LOAD_16dp32b32xES13_S1C_NS4_39AutoVectorizingCopyWithAssumedAlignmentILi128EEENS4_14SM90_TMA_STOREES1C_S1Y_S1Y_EEEvvEEEEvNT_6ParamsE,@function
        .size           _ZN7cutlass13device_kernelINS_4gemm6kernel13GemmUniversalIN4cute5tupleIJiiiiEEENS1_10collective13CollectiveMmaINS1_35MainloopSm100TmaUmmaWarpSpecializedILi27ELi2ELi4ENS5_IJNS4_1CILi8EEENSA_ILi1EEESC_EEEEENS5_IJNSA_ILi64EEESF_SF_EEENS_12float_e4m3_tENS5_IJlSC_lEEESH_SI_NS4_8TiledMMAINS4_8MMA_AtomIJNS4_10MMA_TraitsINS4_19SM100_MMA_F8F6F4_SSEJSH_SH_fSF_SF_NS4_17integral_constantINS4_4UMMA5MajorELSP_0EEESQ_NSN_INSO_7ScaleInELSR_0EEESS_EEEEEENS4_6LayoutINS5_IJSC_SC_SC_EEENS5_IJNSA_ILi0EEESX_SX_EEEEENS5_IJNS4_10UnderscoreES10_S10_EEEEENS4_13SM90_TMA_LOADENS4_14ComposedLayoutINS4_7SwizzleILi2ELi4ELi3EEENS4_18smem_ptr_flag_bitsILi8EEENSV_INS5_IJSB_SF_EEENS5_IJSF_SC_EEEEEEEvNS4_8identityENS4_23SM90_TMA_LOAD_MULTICASTES1C_vS1D_EENS_8epilogue10collective18CollectiveEpilogueINS1G_23Sm100TmaWarpSpecializedILi1ELi1ELi32ELb0ELb0EEEJSG_NS5_IJNSV_ISF_SC_EES1L_EEESH_SI_SH_SI_NS1G_6fusion15FusionCallbacksIS1K_NS1N_17LinearCombinationISH_fSH_fLNS_15FloatRoundStyleE2EEESG_S1M_JEEENS4_5SM1004TMEM4LOAD26SM100_TMEM_LOAD_16dp32b32xES13_S1C_NS4_39AutoVectorizingCopyWithAssumedAlignmentILi128EEENS4_14SM90_TMA_STOREES1C_S1Y_S1Y_EEEvvEEEEvNT_6ParamsE,(.L_x_205 - _ZN7cutlass13device_kernelINS_4gemm6kernel13GemmUniversalIN4cute5tupleIJiiiiEEENS1_10collective13CollectiveMmaINS1_35MainloopSm100TmaUmmaWarpSpecializedILi27ELi2ELi4ENS5_IJNS4_1CILi8EEENSA_ILi1EEESC_EEEEENS5_IJNSA_ILi64EEESF_SF_EEENS_12float_e4m3_tENS5_IJlSC_lEEESH_SI_NS4_8TiledMMAINS4_8MMA_AtomIJNS4_10MMA_TraitsINS4_19SM100_MMA_F8F6F4_SSEJSH_SH_fSF_SF_NS4_17integral_constantINS4_4UMMA5MajorELSP_0EEESQ_NSN_INSO_7ScaleInELSR_0EEESS_EEEEEENS4_6LayoutINS5_IJSC_SC_SC_EEENS5_IJNSA_ILi0EEESX_SX_EEEEENS5_IJNS4_10UnderscoreES10_S10_EEEEENS4_13SM90_TMA_LOADENS4_14ComposedLayoutINS4_7SwizzleILi2ELi4ELi3EEENS4_18smem_ptr_flag_bitsILi8EEENSV_INS5_IJSB_SF_EEENS5_IJSF_SC_EEEEEEEvNS4_8identityENS4_23SM90_TMA_LOAD_MULTICASTES1C_vS1D_EENS_8epilogue10collective18CollectiveEpilogueINS1G_23Sm100TmaWarpSpecializedILi1ELi1ELi32ELb0ELb0EEEJSG_NS5_IJNSV_ISF_SC_EES1L_EEESH_SI_SH_SI_NS1G_6fusion15FusionCallbacksIS1K_NS1N_17LinearCombinationISH_fSH_fLNS_15FloatRoundStyleE2EEESG_S1M_JEEENS4_5SM1004TMEM4LOAD26SM100_TMEM_LOAD_16dp32b32xES13_S1C_NS4_39AutoVectorizingCopyWithAssumedAlignmentILi128EEENS4_14SM90_TMA_STOREES1C_S1Y_S1Y_EEEvvEEEEvNT_6ParamsE)
        .other          _ZN7cutlass13device_kernelINS_4gemm6kernel13GemmUniversalIN4cute5tupleIJiiiiEEENS1_10collective13CollectiveMmaINS1_35MainloopSm100TmaUmmaWarpSpecializedILi27ELi2ELi4ENS5_IJNS4_1CILi8EEENSA_ILi1EEESC_EEEEENS5_IJNSA_ILi64EEESF_SF_EEENS_12float_e4m3_tENS5_IJlSC_lEEESH_SI_NS4_8TiledMMAINS4_8MMA_AtomIJNS4_10MMA_TraitsINS4_19SM100_MMA_F8F6F4_SSEJSH_SH_fSF_SF_NS4_17integral_constantINS4_4UMMA5MajorELSP_0EEESQ_NSN_INSO_7ScaleInELSR_0EEESS_EEEEEENS4_6LayoutINS5_IJSC_SC_SC_EEENS5_IJNSA_ILi0EEESX_SX_EEEEENS5_IJNS4_10UnderscoreES10_S10_EEEEENS4_13SM90_TMA_LOADENS4_14ComposedLayoutINS4_7SwizzleILi2ELi4ELi3EEENS4_18smem_ptr_flag_bitsILi8EEENSV_INS5_IJSB_SF_EEENS5_IJSF_SC_EEEEEEEvNS4_8identityENS4_23SM90_TMA_LOAD_MULTICASTES1C_vS1D_EENS_8epilogue10collective18CollectiveEpilogueINS1G_23Sm100TmaWarpSpecializedILi1ELi1ELi32ELb0ELb0EEEJSG_NS5_IJNSV_ISF_SC_EES1L_EEESH_SI_SH_SI_NS1G_6fusion15FusionCallbacksIS1K_NS1N_17LinearCombinationISH_fSH_fLNS_15FloatRoundStyleE2EEESG_S1M_JEEENS4_5SM1004TMEM4LOAD26SM100_TMEM_LOAD_16dp32b32xES13_S1C_NS4_39AutoVectorizingCopyWithAssumedAlignmentILi128EEENS4_14SM90_TMA_STOREES1C_S1Y_S1Y_EEEvvEEEEvNT_6ParamsE,@"STO_CUDA_ENTRY STV_DEFAULT"
_ZN7cutlass13device_kernelINS_4gemm6kernel13GemmUniversalIN4cute5tupleIJiiiiEEENS1_10collective13CollectiveMmaINS1_35MainloopSm100TmaUmmaWarpSpecializedILi27ELi2ELi4ENS5_IJNS4_1CILi8EEENSA_ILi1EEESC_EEEEENS5_IJNSA_ILi64EEESF_SF_EEENS_12float_e4m3_tENS5_IJlSC_lEEESH_SI_NS4_8TiledMMAINS4_8MMA_AtomIJNS4_10MMA_TraitsINS4_19SM100_MMA_F8F6F4_SSEJSH_SH_fSF_SF_NS4_17integral_constantINS4_4UMMA5MajorELSP_0EEESQ_NSN_INSO_7ScaleInELSR_0EEESS_EEEEEENS4_6LayoutINS5_IJSC_SC_SC_EEENS5_IJNSA_ILi0EEESX_SX_EEEEENS5_IJNS4_10UnderscoreES10_S10_EEEEENS4_13SM90_TMA_LOADENS4_14ComposedLayoutINS4_7SwizzleILi2ELi4ELi3EEENS4_18smem_ptr_flag_bitsILi8EEENSV_INS5_IJSB_SF_EEENS5_IJSF_SC_EEEEEEEvNS4_8identityENS4_23SM90_TMA_LOAD_MULTICASTES1C_vS1D_EENS_8epilogue10collective18CollectiveEpilogueINS1G_23Sm100TmaWarpSpecializedILi1ELi1ELi32ELb0ELb0EEEJSG_NS5_IJNSV_ISF_SC_EES1L_EEESH_SI_SH_SI_NS1G_6fusion15FusionCallbacksIS1K_NS1N_17LinearCombinationISH_fSH_fLNS_15FloatRoundStyleE2EEESG_S1M_JEEENS4_5SM1004TMEM4LOAD26SM100_TMEM_LOAD_16dp32b32xES13_S1C_NS4_39AutoVectorizingCopyWithAssumedAlignmentILi128EEENS4_14SM90_TMA_STOREES1C_S1Y_S1Y_EEEvvEEEEvNT_6ParamsE:
[----:B------:R-:W1:Y:S01]  /*0000*/  LDC R1, c[0x0][0x37c] ;  /* 0x0000df00ff017b82 */ /* 0x000e620000000800 */
[----:B------:R-:W2:Y:S01]  /*0010*/  S2R R76, SR_TID.X ;  /* 0x00000000004c7919 */ /* 0x000ea20000002100 */
[----:B------:R-:W3:Y:S01]  /*0020*/  LDCU.64 UR8, c[0x0][0x890] ;  /* 0x00011200ff0877ac */ /* 0x000ee20008000a00 */
[----:B------:R-:W-:Y:S02]  /*0030*/  PRMT R79, RZ, 0x7610, R79 ;  /* 0x00007610ff4f7816 */ /* 0x000fe4000000004f */
[----:B------:R-:W-:Y:S01]  /*0040*/  ELECT P3, URZ, PT ;  /* 0x0000000000ff782f */ /* 0x000fe20003860000 */
[----:B---3--:R-:W-:-:S04]  /*0050*/  UISETP.NE.U32.AND UP0, UPT, UR8, URZ, UPT ;  /* 0x000000ff0800728c */ /* 0x008fc8000bf05070 */
[----:B------:R-:W-:Y:S01]  /*0060*/  UISETP.NE.AND.EX UP0, UPT, UR9, URZ, UPT, UP0 ;  /* 0x000000ff0900728c */ /* 0x000fe2000bf05300 */
[----:B--2---:R-:W-:-:S05]  /*0070*/  SHF.R.U32.HI R80, RZ, 0x5, R76 ;  /* 0x00000005ff507819 */ /* 0x004fca000001164c */
[----:B------:R-:W2:Y:S02]  /*0080*/  SHFL.IDX PT, R0, R80, RZ, 0x1f ;  /* 0x00001fff50007589 */ /* 0x000ea400000e0000 */
[----:B--2---:R-:W-:Y:S01]  /*0090*/  R2UR UR18, R0 ;  /* 0x00000000001272ca */ /* 0x004fe200000e0000 */
[----:B-1----:R-:W-:-:S14]  /*00a0*/  BRA.U UP0, `(.L_x_0) ;  /* 0x0000000100307547 */ /* 0x002fdc000b800000 */
[----:B------:R-:W1:Y:S02]  /*00b0*/  LDCU.64 UR4, c[0x0][0x888] ;  /* 0x00011100ff0477ac */ /* 0x000e640008000a00 */
[----:B-1----:R-:W-:-:S04]  /*00c0*/  UISETP.NE.U32.AND UP0, UPT, UR4, URZ, UPT ;  /* 0x000000ff0400728c */ /* 0x002fc8000bf05070 */
[----:B------:R-:W-:-:S09]  /*00d0*/  UISETP.NE.AND.EX UP0, UPT, UR5, URZ, UPT, UP0 ;  /* 0x000000ff0500728c */ /* 0x000fd2000bf05300 */
[----:B------:R-:W-:Y:S05]  /*00e0*/  BRA.U !UP0, `(.L_x_1) ;  /* 0x0000000108147547 */ /* 0x000fea000b800000 */
[----:B------:R-:W1:Y:S01]  /*00f0*/  LDC.64 R2, c[0x0][0x888] ;  /* 0x00022200ff027b82 */ /* 0x000e620000000a00 */
[----:B------:R-:W1:Y:S02]  /*0100*/  LDCU.64 UR4, c[0x0][0x358] ;  /* 0x00006b00ff0477ac */ /* 0x000e640008000a00 */
[----:B-1----:R1:W5:Y:S01]  /*0110*/  LDG.E R39, desc[UR4][R2.64] ;  /* 0x0000000402277981 */ /* 0x002362000c1e1900 */
[----:B------:R-:W-:Y:S01]  /*0120*/  HFMA2 R79, -RZ, RZ, 0, 5.9604644775390625e-08 ;  /* 0x00000001ff4f7431 */ /* 0x000fe200000001ff */
[----:B------:R-:W-:Y:S05]  /*0130*/  BRA `(.L_x_0) ;  /* 0x00000000000c7947 */ /* 0x000fea0003800000 */
.L_x_1:
[----:B------:R-:W1:Y:S01]  /*0140*/  LDCU UR4, c[0x0][0x880] ;  /* 0x00011000ff0477ac */ /* 0x000e620008000800 */
[----:B------:R-:W-:Y:S01]  /*0150*/  HFMA2 R79, -RZ, RZ, 0, 5.9604644775390625e-08 ;  /* 0x00000001ff4f7431 */ /* 0x000fe200000001ff */
[----:B-1----:R-:W-:-:S07]  /*0160*/  MOV R39, UR4 ;  /* 0x0000000400277c02 */ /* 0x002fce0008000f00 */
.L_x_0:
[----:B------:R-:W2:Y:S02]  /*0170*/  LDCU.64 UR4, c[0x0][0x8b0] ;  /* 0x00011600ff0477ac */ /* 0x000ea40008000a00 */
[----:B--2---:R-:W-:-:S04]  /*0180*/  UISETP.NE.U32.AND UP0, UPT, UR4, URZ, UPT ;  /* 0x000000ff0400728c */ /* 0x004fc8000bf05070 */
[----:B------:R-:W-:-:S09]  /*0190*/  UISETP.NE.AND.EX UP0, UPT, UR5, URZ, UPT, UP0 ;  /* 0x000000ff0500728c */ /* 0x000fd2000bf05300 */
[----:B------:R-:W-:Y:S05]  /*01a0*/  BRA.U UP0, `(.L_x_2) ;  /* 0x0000000100287547 */ /* 0x000fea000b800000 */
[----:B------:R-:W2:Y:S02]  /*01b0*/  LDCU.64 UR4, c[0x0][0x8a8] ;  /* 0x00011500ff0477ac */ /* 0x000ea40008000a00 */
[----:B--2---:R-:W-:-:S04]  /*01c0*/  UISETP.NE.U32.AND UP0, UPT, UR4, URZ, UPT ;  /* 0x000000ff0400728c */ /* 0x004fc8000bf05070 */
[----:B------:R-:W-:-:S09]  /*01d0*/  UISETP.NE.AND.EX UP0, UPT, UR5, URZ, UPT, UP0 ;  /* 0x000000ff0500728c */ /* 0x000fd2000bf05300 */
[----:B------:R-:W-:Y:S05]  /*01e0*/  BRA.U !UP0, `(.L_x_3) ;  /* 0x0000000108107547 */ /* 0x000fea000b800000 */
[----:B-1----:R-:W1:Y:S01]  /*01f0*/  LDC.64 R2, c[0x0][0x8a8] ;  /* 0x00022a00ff027b82 */ /* 0x002e620000000a00 */
[----:B------:R-:W1:Y:S02]  /*0200*/  LDCU.64 UR4, c[0x0][0x358] ;  /* 0x00006b00ff0477ac */ /* 0x000e640008000a00 */
[----:B-1----:R2:W5:Y:S01]  /*0210*/  LDG.E R38, desc[UR4][R2.64] ;  /* 0x0000000402267981 */ /* 0x002562000c1e1900 */
[----:B------:R-:W-:Y:S05]  /*0220*/  BRA `(.L_x_2) ;  /* 0x0000000000087947 */ /* 0x000fea0003800000 */
.L_x_3:
[----:B------:R-:W2:Y:S02]  /*0230*/  LDCU UR4, c[0x0][0x8a0] ;  /* 0x00011400ff0477ac */ /* 0x000ea40008000800 */
[----:B--2---:R-:W-:Y:S02]  /*0240*/  MOV R38, UR4 ;  /* 0x0000000400267c02 */ /* 0x004fe40008000f00 */
.L_x_2:
[----:B------:R-:W-:Y:S01]  /*0250*/  IMAD.U32 R0, RZ, RZ, UR18 ;  /* 0x00000012ff007e24 */ /* 0x000fe2000f8e00ff */
[----:B------:R-:W-:Y:S04]  /*0260*/  BSSY.RECONVERGENT B0, `(.L_x_4) ;  /* 0x000000c000007945 */ /* 0x000fe80003800200 */
[C---:B------:R-:W-:Y:S02]  /*0270*/  ISETP.NE.OR P1, PT, R0.reuse, 0x1, !P3 ;  /* 0x000000010000780c */ /* 0x040fe40005f25670 */
[----:B------:R-:W-:-:S11]  /*0280*/  ISETP.NE.OR P0, PT, R0, 0x3, !P3 ;  /* 0x000000030000780c */ /* 0x000fd60005f05670 */
[----:B------:R-:W-:Y:S05]  /*0290*/  @P1 BRA `(.L_x_5) ;  /* 0x0000000000201947 */ /* 0x000fea0003800000 */
[----:B------:R-:W3:Y:S02]  /*02a0*/  LDCU.64 UR4, c[0x0][0x348] ;  /* 0x00006900ff0477ac */ /* 0x000ee40008000a00 */
[----:B---3--:R-:W-:Y:S02]  /*02b0*/  UIADD3 UR6, UP1, UPT, UR4, 0x80, URZ ;  /* 0x0000008004067890 */ /* 0x008fe4000ff3e0ff */
[----:B------:R-:W-:Y:S02]  /*02c0*/  UIADD3 UR4, UP0, UPT, UR4, 0x180, URZ ;  /* 0x0000018004047890 */ /* 0x000fe4000ff1e0ff */
[----:B------:R-:W-:Y:S02]  /*02d0*/  UIADD3.X UR7, UPT, UPT, URZ, UR5, URZ, UP1, !UPT ;  /* 0x00000005ff077290 */ /* 0x000fe40008ffe4ff */
[----:B------:R-:W-:-:S07]  /*02e0*/  UIADD3.X UR5, UPT, UPT, URZ, UR5, URZ, UP0, !UPT ;  /* 0x00000005ff057290 */ /* 0x000fce00087fe4ff */
[----:B------:R3:W-:Y:S02]  /*02f0*/  UTMACCTL.PF [UR6] ;  /* 0x00000000060079b9 */ /* 0x0007e40008040000 */
[----:B------:R3:W-:Y:S02]  /*0300*/  UTMACCTL.PF [UR4] ;  /* 0x00000000040079b9 */ /* 0x0007e40008040000 */
[----:B---3--:R-:W-:Y:S01]  /*0310*/  NOP ;  /* 0x0000000000007918 */ /* 0x008fe20000000000 */
.L_x_5:
[----:B------:R-:W-:Y:S05]  /*0320*/  BSYNC.RECONVERGENT B0 ;  /* 0x0000000000007941 */ /* 0x000fea0003800200 */
.L_x_4:
[----:B------:R-:W-:Y:S04]  /*0330*/  BSSY.RECONVERGENT B0, `(.L_x_6) ;  /* 0x000000a000007945 */ /* 0x000fe80003800200 */
        /* <DEDUP_REMOVED lines=9> */
.L_x_7:
[----:B------:R-:W-:Y:S05]  /*03d0*/  BSYNC.RECONVERGENT B0 ;  /* 0x0000000000007941 */ /* 0x000fea0003800200 */
.L_x_6:
[----:B------:R-:W3:Y:S01]  /*03e0*/  LDCU.64 UR4, c[0x0][0x888] ;  /* 0x00011100ff0477ac */ /* 0x000ee20008000a00 */
[----:B------:R-:W-:Y:S02]  /*03f0*/  UISETP.EQ.U32.AND UP2, UPT, UR8, URZ, UPT ;  /* 0x000000ff0800728c */ /* 0x000fe4000bf42070 */
[----:B------:R-:W-:Y:S02]  /*0400*/  UPLOP3.LUT UP3, UPT, UPT, UPT, UPT, 0x80, 0x8 ;  /* 0x000000000008789c */ /* 0x000fe40003f6f070 */
[----:B---3--:R-:W-:-:S04]  /*0410*/  UISETP.NE.U32.AND UP0, UPT, UR4, URZ, UPT ;  /* 0x000000ff0400728c */ /* 0x008fc8000bf05070 */
[----:B------:R-:W-:-:S04]  /*0420*/  UISETP.NE.AND.EX UP1, UPT, UR5, URZ, UPT, UP0 ;  /* 0x000000ff0500728c */ /* 0x000fc8000bf25300 */
[----:B------:R-:W-:-:S04]  /*0430*/  UISETP.EQ.OR.EX UP4, UPT, UR9, URZ, !UP1, UP2 ;  /* 0x000000ff0900728c */ /* 0x000fc8000cf82720 */
[----:B------:R-:W-:-:S05]  /*0440*/  UP2UR UR61, UPR, URZ, 0x10 ;  /* 0x00000010ff3d7883 */ /* 0x000fca0008000000 */
[----:B------:R-:W-:Y:S07]  /*0450*/  BRA.U !UP4, `(.L_x_8) ;  /* 0x000000010c207547 */ /* 0x000fee000b800000 */
[----:B------:R-:W-:Y:S01]  /*0460*/  UISETP.NE.U32.AND UP2, UPT, UR8, URZ, UPT ;  /* 0x000000ff0800728c */ /* 0x000fe2000bf45070 */
[----:B-----5:R-:W-:Y:S01]  /*0470*/  FSETP.NEU.AND P0, PT, R39, RZ, PT ;  /* 0x000000ff2700720b */ /* 0x020fe20003f0d000 */
[----:B------:R-:W-:Y:S02]  /*0480*/  USEL UR4, URZ, 0xffffffff, UP1 ;  /* 0xffffffffff047887 */ /* 0x000fe40008800000 */
[----:B------:R-:W-:-:S10]  /*0490*/  UISETP.NE.AND.EX UP2, UPT, UR9, URZ, UPT, UP2 ;  /* 0x000000ff0900728c */ /* 0x000fd4000bf45320 */
[----:B------:R-:W-:Y:S01]  /*04a0*/  VOTEU.ANY UP0, P0 ;  /* 0x0000000000ff7886 */ /* 0x000fe20000000100 */
[----:B------:R-:W-:-:S04]  /*04b0*/  @!UP2 USEL UR4, URZ, 0xffffffff, UP0 ;  /* 0xffffffffff04a887 */ /* 0x000fc80008000000 */
[----:B------:R-:W-:-:S04]  /*04c0*/  ULOP3.LUT UR4, UR4, 0x1, URZ, 0xc0, !UPT ;  /* 0x0000000104047892 */ /* 0x000fc8000f8ec0ff */
[----:B------:R-:W-:-:S11]  /*04d0*/  UISETP.NE.U32.AND UP3, UPT, UR4, 0x1, UPT ;  /* 0x000000010400788c */ /* 0x000fd6000bf65070 */
.L_x_8:
[----:B-12---:R-:W1:Y:S02]  /*04e0*/  SHFL.IDX PT, R2, R80, RZ, 0x1f ;  /* 0x00001fff50027589 */ /* 0x006e6400000e0000 */
[----:B-1----:R-:W-:-:S13]  /*04f0*/  ISETP.NE.AND P0, PT, R2, RZ, PT ;  /* 0x000000ff0200720c */ /* 0x002fda0003f05270 */
[----:B------:R-:W-:Y:S05]  /*0500*/  @P0 BRA `(.L_x_9) ;  /* 0x00000004001c0947 */ /* 0x000fea0003800000 */
[----:B------:R-:W-:Y:S01]  /*0510*/  ELECT P0, URZ, PT ;  /* 0x0000000000ff782f */ /* 0x000fe20003800000 */
[----:B------:R-:W-:-:S12]  /*0520*/  BSSY.RECONVERGENT B0, `(.L_x_9) ;  /* 0x0000045000007945 */ /* 0x000fd80003800200 */
[----:B------:R-:W-:Y:S05]  /*0530*/  @!P0 BRA `(.L_x_10) ;  /* 0x00000004000c8947 */ /* 0x000fea0003800000 */
[----:B------:R-:W1:Y:S01]  /*0540*/  S2UR UR4, SR_CgaCtaId ;  /* 0x00000000000479c3 */ /* 0x000e620000008800 */
[----:B------:R-:W-:Y:S01]  /*0550*/  UMOV UR5, 0x400 ;  /* 0x0000040000057882 */ /* 0x000fe20000000000 */
[----:B------:R-:W-:Y:S01]  /*0560*/  UMOV UR8, 0x1 ;  /* 0x0000000100087882 */ /* 0x000fe20000000000 */
[----:B------:R-:W-:Y:S01]  /*0570*/  UMOV UR6, 0x8 ;  /* 0x0000000800067882 */ /* 0x000fe20000000000 */
[----:B------:R-:W-:-:S04]  /*0580*/  UIADD3 UR8, UPT, UPT, -UR8, 0x100000, URZ ;  /* 0x0010000008087890 */ /* 0x000fc8000fffe1ff */
[----:B------:R-:W-:Y:S02]  /*0590*/  USHF.L.U32 UR9, UR8, 0xb, URZ ;  /* 0x0000000b08097899 */ /* 0x000fe400080006ff */
[----:B------:R-:W-:Y:S02]  /*05a0*/  USHF.L.U32 UR8, UR8, 0x1, URZ ;  /* 0x0000000108087899 */ /* 0x000fe400080006ff */
[----:B------:R-:W-:-:S04]  /*05b0*/  UIADD3 UR6, UPT, UPT, -UR6, 0x100000, URZ ;  /* 0x0010000006067890 */ /* 0x000fc8000fffe1ff */
[----:B------:R-:W-:Y:S02]  /*05c0*/  USHF.L.U32 UR7, UR6, 0xb, URZ ;  /* 0x0000000b06077899 */ /* 0x000fe400080006ff */
[----:B------:R-:W-:Y:S02]  /*05d0*/  USHF.L.U32 UR6, UR6, 0x1, URZ ;  /* 0x0000000106067899 */ /* 0x000fe400080006ff */
[----:B-1----:R-:W-:Y:S01]  /*05e0*/  ULEA UR4, UR4, UR5, 0x18 ;  /* 0x0000000504047291 */ /* 0x002fe2000f8ec0ff */
[----:B------:R-:W1:Y:S11]  /*05f0*/  FENCE.VIEW.ASYNC.S ;  /* 0x00000000000073c6 */ /* 0x000e760000000000 */
[----:B-1----:R1:W2:Y:S01]  /*0600*/  SYNCS.EXCH.64 URZ, [UR4], UR8 ;  /* 0x0000000804ff75b2 */ /* 0x0022a20008000100 */
[----:B------:R1:W3:Y:S01]  /*0610*/  SYNCS.EXCH.64 URZ, [UR4+0xd8], UR6 ;  /* 0x0000d80604ff75b2 */ /* 0x0002e20008000100 */
[----:B------:R1:W4:Y:S01]  /*0620*/  SYNCS.EXCH.64 URZ, [UR4+0x8], UR8 ;  /* 0x0000080804ff75b2 */ /* 0x0003220008000100 */
[----:B------:R1:W1:Y:S01]  /*0630*/  SYNCS.EXCH.64 URZ, [UR4+0xe0], UR6 ;  /* 0x0000e00604ff75b2 */ /* 0x0002620008000100 */
        /* <DEDUP_REMOVED lines=50> */
[----:B--234-:R-:W-:Y:S01]  /*0960*/  NOP ;  /* 0x0000000000007918 */ /* 0x01cfe20000000000 */
.L_x_10:
[----:B-1----:R-:W-:Y:S05]  /*0970*/  BSYNC.RECONVERGENT B0 ;  /* 0x0000000000007941 */ /* 0x002fea0003800200 */
.L_x_9:
[----:B------:R-:W1:Y:S01]  /*0980*/  SHFL.IDX PT, R2, R80, RZ, 0x1f ;  /* 0x00001fff50027589 */ /* 0x000e6200000e0000 */
[----:B------:R-:W-:Y:S01]  /*0990*/  NOP ;  /* 0x0000000000007918 */ /* 0x000fe20000000000 */
[----:B-1----:R-:W-:-:S13]  /*09a0*/  ISETP.NE.AND P0, PT, R2, 0x1, PT ;  /* 0x000000010200780c */ /* 0x002fda0003f05270 */
[----:B------:R-:W-:Y:S05]  /*09b0*/  @P0 BRA `(.L_x_11) ;  /* 0x0000000000400947 */ /* 0x000fea0003800000 */
        /* <DEDUP_REMOVED lines=9> */
[----:B------:R-:W-:Y:S01]  /*0a50*/  USHF.L.U32 UR6, UR6, 0x1, URZ ;  /* 0x0000000106067899 */ /* 0x000fe200080006ff */
[----:B------:R-:W-:Y:S01]  /*0a60*/  ELECT P0, URZ, PT ;  /* 0x0000000000ff782f */ /* 0x000fe20003800000 */
[----:B-1----:R-:W-:Y:S01]  /*0a70*/  ULEA UR4, UR4, UR5, 0x18 ;  /* 0x0000000504047291 */ /* 0x002fe2000f8ec0ff */
[----:B------:R-:W1:Y:S11]  /*0a80*/  FENCE.VIEW.ASYNC.S ;  /* 0x00000000000073c6 */ /* 0x000e760000000000 */
[----:B-1----:R1:W2:Y:S01]  /*0a90*/  SYNCS.EXCH.64 URZ, [UR4+0x1b0], UR8 ;  /* 0x0001b00804ff75b2 */ /* 0x0022a20008000100 */
[----:B------:R1:W3:Y:S01]  /*0aa0*/  SYNCS.EXCH.64 URZ, [UR4+0x1b8], UR6 ;  /* 0x0001b80604ff75b2 */ /* 0x0002e20008000100 */
[----:B------:R-:W-:Y:S01]  /*0ab0*/  NOP ;  /* 0x0000000000007918 */ /* 0x000fe20000000000 */
.L_x_11:
[----:B------:R-:W4:Y:S01]  /*0ac0*/  SHFL.IDX PT, R2, R80, RZ, 0x1f ;  /* 0x00001fff50027589 */ /* 0x000f2200000e0000 */
[----:B------:R-:W-:Y:S01]  /*0ad0*/  NOP ;  /* 0x0000000000007918 */ /* 0x000fe20000000000 */
[----:B----4-:R-:W-:-:S13]  /*0ae0*/  ISETP.NE.AND P0, PT, R2, 0x3, PT ;  /* 0x000000030200780c */ /* 0x010fda0003f05270 */
[----:B------:R-:W-:Y:S05]  /*0af0*/  @P0 BRA `(.L_x_12) ;  /* 0x0000000000300947 */ /* 0x000fea0003800000 */
[----:B-1----:R-:W1:Y:S01]  /*0b00*/  S2UR UR4, SR_CgaCtaId ;  /* 0x00000000000479c3 */ /* 0x002e620000008800 */
[----:B------:R-:W-:Y:S01]  /*0b10*/  UMOV UR6, 0x400 ;  /* 0x0000040000067882 */ /* 0x000fe20000000000 */
[----:B------:R-:W-:Y:S01]  /*0b20*/  UMOV UR5, 0x20 ;  /* 0x0000002000057882 */ /* 0x000fe20000000000 */
[----:B------:R-:W-:Y:S01]  /*0b30*/  ELECT P0, URZ, PT ;  /* 0x0000000000ff782f */ /* 0x000fe20003800000 */
[----:B-1----:R-:W-:Y:S02]  /*0b40*/  ULEA UR6, UR4, UR6, 0x18 ;  /* 0x0000000604067291 */ /* 0x002fe4000f8ec0ff */
[----:B------:R-:W-:-:S04]  /*0b50*/  UIADD3 UR4, UPT, UPT, -UR5, 0x100000, URZ ;  /* 0x0010000005047890 */ /* 0x000fc8000fffe1ff */
[----:B------:R-:W-:Y:S02]  /*0b60*/  USHF.L.U32 UR5, UR4, 0xb, URZ ;  /* 0x0000000b04057899 */ /* 0x000fe400080006ff */
[----:B------:R-:W-:Y:S01]  /*0b70*/  USHF.L.U32 UR4, UR4, 0x1, URZ ;  /* 0x0000000104047899 */ /* 0x000fe200080006ff */
[----:B------:R-:W1:Y:S11]  /*0b80*/  FENCE.VIEW.ASYNC.S ;  /* 0x00000000000073c6 */ /* 0x000e760000000000 */
[----:B-1----:R4:W1:Y:S01]  /*0b90*/  SYNCS.EXCH.64 URZ, [UR6+0x1c0], UR4 ;  /* 0x0001c00406ff75b2 */ /* 0x0028620008000100 */
[----:B------:R4:W1:Y:S02]  /*0ba0*/  SYNCS.EXCH.64 URZ, [UR6+0x1c8], UR4 ;  /* 0x0001c80406ff75b2 */ /* 0x0008640008000100 */
[----:B----4-:R-:W-:Y:S01]  /*0bb0*/  NOP ;  /* 0x0000000000007918 */ /* 0x010fe20000000000 */
.L_x_12:
[----:B------:R-:W4:Y:S01]  /*0bc0*/  SHFL.IDX PT, R2, R80, RZ, 0x1f ;  /* 0x00001fff50027589 */ /* 0x000f2200000e0000 */
[----:B------:R-:W-:Y:S01]  /*0bd0*/  NOP ;  /* 0x0000000000007918 */ /* 0x000fe20000000000 */
[----:B----4-:R-:W-:-:S13]  /*0be0*/  ISETP.NE.AND P0, PT, R2, 0x4, PT ;  /* 0x000000040200780c */ /* 0x010fda0003f05270 */
[----:B------:R-:W-:Y:S05]  /*0bf0*/  @P0 BRA `(.L_x_13) ;  /* 0x00000000004c0947 */ /* 0x000fea0003800000 */
[----:B-1----:R-:W1:Y:S01]  /*0c00*/  S2UR UR6, SR_CgaCtaId ;  /* 0x00000000000679c3 */ /* 0x002e620000008800 */
[----:B------:R-:W-:Y:S01]  /*0c10*/  UMOV UR4, 0x720 ;  /* 0x0000072000047882 */ /* 0x000fe20000000000 */
[----:B------:R-:W-:Y:S01]  /*0c20*/  UMOV UR5, 0x400 ;  /* 0x0000040000057882 */ /* 0x000fe20000000000 */
[----:B------:R-:W-:Y:S01]  /*0c30*/  USEL UR4, UR4, 0x620, UP3 ;  /* 0x0000062004047887 */ /* 0x000fe20009800000 */
[----:B------:R-:W-:Y:S01]  /*0c40*/  UMOV UR8, 0x1 ;  /* 0x0000000100087882 */ /* 0x000fe20000000000 */
[----:B------:R-:W-:Y:S01]  /*0c50*/  ELECT P0, URZ, PT ;  /* 0x0000000000ff782f */ /* 0x000fe20003800000 */
[----:B------:R-:W-:-:S04]  /*0c60*/  UIADD3 UR8, UPT, UPT, -UR8, 0x100000, URZ ;  /* 0x0010000008087890 */ /* 0x000fc8000fffe1ff */
[----:B------:R-:W-:Y:S02]  /*0c70*/  USHF.L.U32 UR9, UR8, 0xb, URZ ;  /* 0x0000000b08097899 */ /* 0x000fe400080006ff */
[----:B------:R-:W-:Y:S02]  /*0c80*/  USHF.L.U32 UR8, UR8, 0x1, URZ ;  /* 0x0000000108087899 */ /* 0x000fe400080006ff */
[----:B-1----:R-:W-:Y:S02]  /*0c90*/  ULEA UR6, UR6, UR5, 0x18 ;  /* 0x0000000506067291 */ /* 0x002fe4000f8ec0ff */
[----:B------:R-:W-:-:S04]  /*0ca0*/  UIADD3 UR4, UPT, UPT, -UR4, 0x100000, URZ ;  /* 0x0010000004047890 */ /* 0x000fc8000fffe1ff */
[----:B------:R-:W-:Y:S02]  /*0cb0*/  USHF.L.U32 UR5, UR4, 0xb, URZ ;  /* 0x0000000b04057899 */ /* 0x000fe400080006ff */
[----:B------:R-:W-:Y:S01]  /*0cc0*/  USHF.L.U32 UR4, UR4, 0x1, URZ ;  /* 0x0000000104047899 */ /* 0x000fe200080006ff */
[----:B------:R-:W1:Y:S03]  /*0cd0*/  FENCE.VIEW.ASYNC.S ;  /* 0x00000000000073c6 */ /* 0x000e660000000000 */
[----:B-1----:R4:W1:Y:S08]  /*0ce0*/  SYNCS.EXCH.64 URZ, [UR6+0x1d0], UR8 ;  /* 0x0001d00806ff75b2 */ /* 0x0028700008000100 */
[----:B------:R4:W1:Y:S01]  /*0cf0*/  SYNCS.EXCH.64 URZ, [UR6+0x1e0], UR4 ;  /* 0x0001e00406ff75b2 */ /* 0x0008620008000100 */
[----:B------:R4:W1:Y:S01]  /*0d00*/  SYNCS.EXCH.64 URZ, [UR6+0x1d8], UR8 ;  /* 0x0001d80806ff75b2 */ /* 0x0008620008000100 */
[----:B------:R4:W1:Y:S02]  /*0d10*/  SYNCS.EXCH.64 URZ, [UR6+0x1e8], UR4 ;  /* 0x0001e80406ff75b2 */ /* 0x0008640008000100 */
[----:B----4-:R-:W-:Y:S01]  /*0d20*/  NOP ;  /* 0x0000000000007918 */ /* 0x010fe20000000000 */
.L_x_13:
[----:B------:R-:W4:Y:S01]  /*0d30*/  SHFL.IDX PT, R2, R80, RZ, 0x1f ;  /* 0x00001fff50027589 */ /* 0x000f2200000e0000 */
[----:B------:R-:W-:Y:S01]  /*0d40*/  NOP ;  /* 0x0000000000007918 */ /* 0x000fe20000000000 */
[----:B----4-:R-:W-:-:S13]  /*0d50*/  ISETP.NE.AND P0, PT, R2, 0x5, PT ;  /* 0x000000050200780c */ /* 0x010fda0003f05270 */
[----:B------:R-:W-:Y:S05]  /*0d60*/  @P0 BRA `(.L_x_14) ;  /* 0x0000000000580947 */ /* 0x000fea0003800000 */
[----:B-1----:R-:W1:Y:S01]  /*0d70*/  S2UR UR4, SR_CgaCtaId ;  /* 0x00000000000479c3 */ /* 0x002e620000008800 */
        /* <DEDUP_REMOVED lines=12> */
[----:B-1----:R4:W1:Y:S01]  /*0e40*/  SYNCS.EXCH.64 URZ, [UR4+0x1f0], UR8 ;  /* 0x0001f00804ff75b2 */ /* 0x0028620008000100 */
[----:B------:R4:W1:Y:S01]  /*0e50*/  SYNCS.EXCH.64 URZ, [UR4+0x210], UR6 ;  /* 0x0002100604ff75b2 */ /* 0x0008620008000100 */
[----:B------:R4:W1:Y:S01]  /*0e60*/  SYNCS.EXCH.64 URZ, [UR4+0x1f8], UR8 ;  /* 0x0001f80804ff75b2 */ /* 0x0008620008000100 */
[----:B------:R4:W1:Y:S01]  /*0e70*/  SYNCS.EXCH.64 URZ, [UR4+0x218], UR6 ;  /* 0x0002180604ff75b2 */ /* 0x0008620008000100 */
[----:B------:R4:W1:Y:S01]  /*0e80*/  SYNCS.EXCH.64 URZ, [UR4+0x200], UR8 ;  /* 0x0002000804ff75b2 */ /* 0x0008620008000100 */
[----:B------:R4:W1:Y:S01]  /*0e90*/  SYNCS.EXCH.64 URZ, [UR4+0x220], UR6 ;  /* 0x0002200604ff75b2 */ /* 0x0008620008000100 */
[----:B------:R4:W1:Y:S01]  /*0ea0*/  SYNCS.EXCH.64 URZ, [UR4+0x208], UR8 ;  /* 0x0002080804ff75b2 */ /* 0x0008620008000100 */
[----:B------:R4:W1:Y:S02]  /*0eb0*/  SYNCS.EXCH.64 URZ, [UR4+0x228], UR6 ;  /* 0x0002280604ff75b2 */ /* 0x0008640008000100 */
[----:B----4-:R-:W-:Y:S01]  /*0ec0*/  NOP ;  /* 0x0000000000007918 */ /* 0x010fe20000000000 */
.L_x_14:
[----:B------:R-:W4:Y:S01]  /*0ed0*/  SHFL.IDX PT, R2, R80, RZ, 0x1f ;  /* 0x00001fff50027589 */ /* 0x000f2200000e0000 */
[----:B------:R-:W1:Y:S01]  /*0ee0*/  S2UR UR52, SR_CgaCtaId ;  /* 0x00000000003479c3 */ /* 0x000e620000008800 */
[----:B------:R-:W-:Y:S01]  /*0ef0*/  NOP ;  /* 0x0000000000007918 */ /* 0x000fe20000000000 */
[----:B----4-:R-:W-:-:S13]  /*0f00*/  ISETP.NE.AND P0, PT, R2, 0x3, PT ;  /* 0x000000030200780c */ /* 0x010fda0003f05270 */
[----:B-1----:R-:W-:Y:S05]  /*0f10*/  @P0 BRA `(.L_x_15) ;  /* 0x0000000000340947 */ /* 0x002fea0003800000 */
[----:B------:R-:W-:Y:S01]  /*0f20*/  UMOV UR4, 0x400 ;  /* 0x0000040000047882 */ /* 0x000fe20000000000 */
[----:B------:R-:W-:Y:S01]  /*0f30*/  UMOV UR6, 0x20 ;  /* 0x0000002000067882 */ /* 0x000fe20000000000 */
[----:B------:R-:W-:Y:S02]  /*0f40*/  ULEA UR4, UR52, UR4, 0x18 ;  /* 0x0000000434047291 */ /* 0x000fe4000f8ec0ff */
[----:B------:R-:W-:-:S04]  /*0f50*/  UIADD3 UR6, UPT, UPT, -UR6, 0x100000, URZ ;  /* 0x0010000006067890 */ /* 0x000fc8000fffe1ff */
[----:B------:R-:W-:Y:S02]  /*0f60*/  USHF.L.U32 UR7, UR6, 0xb, URZ ;  /* 0x0000000b06077899 */ /* 0x000fe400080006ff */
[----:B------:R-:W-:Y:S01]  /*0f70*/  USHF.L.U32 UR6, UR6, 0x1, URZ ;  /* 0x0000000106067899 */ /* 0x000fe200080006ff */
[----:B------:R-:W-:Y:S01]  /*0f80*/  ELECT P0, URZ, PT ;  /* 0x0000000000ff782f */ /* 0x000fe20003800000 */
[----:B------:R-:W1:Y:S10]  /*0f90*/  FENCE.VIEW.ASYNC.S ;  /* 0x00000000000073c6 */ /* 0x000e740000000000 */
[----:B-1----:R1:W4:Y:S01]  /*0fa0*/  SYNCS.EXCH.64 URZ, [UR4+0x230], UR6 ;  /* 0x0002300604ff75b2 */ /* 0x0023220008000100 */
[----:B------:R1:W1:Y:S01]  /*0fb0*/  SYNCS.EXCH.64 URZ, [UR4+0x240], UR6 ;  /* 0x0002400604ff75b2 */ /* 0x0002620008000100 */
[----:B------:R1:W1:Y:S01]  /*0fc0*/  SYNCS.EXCH.64 URZ, [UR4+0x238], UR6 ;  /* 0x0002380604ff75b2 */ /* 0x0002620008000100 */
[----:B------:R1:W1:Y:S01]  /*0fd0*/  SYNCS.EXCH.64 URZ, [UR4+0x248], UR6 ;  /* 0x0002480604ff75b2 */ /* 0x0002620008000100 */
[----:B------:R-:W-:Y:S01]  /*0fe0*/  NOP ;  /* 0x0000000000007918 */ /* 0x000fe20000000000 */
.L_x_15:
[----:B-1----:R-:W1:Y:S01]  /*0ff0*/  LDCU UR4, c[0x0][0x36c] ;  /* 0x00006d80ff0477ac */ /* 0x002e620008000800 */
[----:B------:R-:W-:Y:S01]  /*1000*/  ISETP.NE.OR P3, PT, R0, 0x2, !P3 ;  /* 0x000000020000780c */ /* 0x000fe20005f65670 */
[----:B------:R-:W-:Y:S01]  /*1010*/  NOP ;  /* 0x0000000000007918 */ /* 0x000fe20000000000 */
[----:B------:R-:W-:Y:S01]  /*1020*/  LOP3.LUT R0, R76, 0x1f, RZ, 0xc0, !PT ;  /* 0x0000001f4c007812 */ /* 0x000fe200078ec0ff */
[----:B------:R-:W-:Y:S02]  /*1030*/  UISETP.NE.AND UP4, UPT, UR18, 0x2, UPT ;  /* 0x000000021200788c */ /* 0x000fe4000bf85270 */
[----:B------:R-:W-:Y:S02]  /*1040*/  UISETP.NE.AND UP5, UPT, UR18, URZ, UPT ;  /* 0x000000ff1200728c */ /* 0x000fe4000bfa5270 */
[----:B-1----:R-:W-:-:S09]  /*1050*/  UISETP.EQ.U32.AND UP6, UPT, UR4, 0x1, UPT ;  /* 0x000000010400788c */ /* 0x002fd2000bfc2070 */
[----:B------:R-:W-:Y:S05]  /*1060*/  BRA.U !UP6, `(.L_x_16) ;  /* 0x000000010e087547 */ /* 0x000fea000b800000 */
[----:B--234-:R-:W-:Y:S01]  /*1070*/  UCGABAR_ARV ;  /* 0x00000000000079c7 */ /* 0x01cfe20008000000 */
[----:B------:R-:W-:Y:S05]  /*1080*/  BRA `(.L_x_17) ;  /* 0x0000000000047947 */ /* 0x000fea0003800000 */
.L_x_16:
[----:B--234-:R-:W-:Y:S01]  /*1090*/  NOP ;  /* 0x0000000000007918 */ /* 0x01cfe20000000000 */
.L_x_17:
[----:B------:R-:W1:Y:S01]  /*10a0*/  S2UR UR46, SR_CTAID.X ;  /* 0x00000000002e79c3 */ /* 0x000e620000002500 */
[----:B------:R-:W-:-:S05]  /*10b0*/  CS2R.32 R3, SR_CgaSize ;  /* 0x0000000000037805 */ /* 0x000fca0000008a00 */
[----:B------:R-:W-:-:S05]  /*10c0*/  IMAD R3, R3, -0xa0, RZ ;  /* 0xffffff6003037824 */ /* 0x000fca00078e02ff */
[----:B------:R-:W-:-:S14]  /*10d0*/  R2UR UR5, R3 ;  /* 0x00000000030572ca */ /* 0x000fdc00000e0000 */
[----:B------:R-:W2:Y:S01]  /*10e0*/  LDCU UR5, c[0x0][UR5+0x2b0] ;  /* 0x00005600050577ac */ /* 0x000ea20008000800 */
[----:B------:R-:W-:-:S05]  /*10f0*/  CS2R.32 R3, SR_CgaSize ;  /* 0x0000000000037805 */ /* 0x000fca0000008a00 */
[----:B------:R-:W-:-:S05]  /*1100*/  IMAD R3, R3, -0xa0, RZ ;  /* 0xffffff6003037824 */ /* 0x000fca00078e02ff */
[----:B------:R-:W-:-:S14]  /*1110*/  R2UR UR4, R3 ;  /* 0x00000000030472ca */ /* 0x000fdc00000e0000 */
[----:B------:R-:W3:Y:S01]  /*1120*/  LDCU UR4, c[0x0][UR4+0x2b4] ;  /* 0x00005680040477ac */ /* 0x000ee20008000800 */
[----:B------:R-:W4:Y:S01]  /*1130*/  S2UR UR45, SR_CTAID.Y ;  /* 0x00000000002d79c3 */ /* 0x000f220000002600 */
[----:B------:R-:W-:-:S05]  /*1140*/  CS2R.32 R3, SR_CgaSize ;  /* 0x0000000000037805 */ /* 0x000fca0000008a00 */
[----:B------:R-:W-:-:S05]  /*1150*/  IMAD R3, R3, -0xa0, RZ ;  /* 0xffffff6003037824 */ /* 0x000fca00078e02ff */
[----:B------:R-:W-:-:S14]  /*1160*/  R2UR UR57, R3 ;  /* 0x00000000033972ca */ /* 0x000fdc00000e0000 */
[----:B------:R-:W3:Y:S01]  /*1170*/  LDCU UR57, c[0x0][UR57+0x2a0] ;  /* 0x00005400393977ac */ /* 0x000ee20008000800 */
[----:B------:R-:W-:-:S05]  /*1180*/  CS2R.32 R3, SR_CgaSize ;  /* 0x0000000000037805 */ /* 0x000fca0000008a00 */
[----:B------:R-:W-:-:S05]  /*1190*/  IMAD R3, R3, -0xa0, RZ ;  /* 0xffffff6003037824 */ /* 0x000fca00078e02ff */
[----:B------:R-:W-:-:S14]  /*11a0*/  R2UR UR60, R3 ;  /* 0x00000000033c72ca */ /* 0x000fdc00000e0000 */
[----:B------:R-:W3:Y:S01]  /*11b0*/  LDCU UR60, c[0x0][UR60+0x2a4] ;  /* 0x000054803c3c77ac */ /* 0x000ee20008000800 */
[----:B------:R-:W-:Y:S01]  /*11c0*/  USHF.L.U32 UR24, UR52, 0x9, URZ ;  /* 0x0000000934187899 */ /* 0x000fe200080006ff */
[----:B------:R-:W3:Y:S01]  /*11d0*/  LDCU UR19, c[0x0][0xb24] ;  /* 0x00016480ff1377ac */ /* 0x000ee20008000800 */
[----:B------:R-:W3:Y:S01]  /*11e0*/  LDCU UR42, c[0x0][0xb24] ;  /* 0x00016480ff2a77ac */ /* 0x000ee20008000800 */
[----:B-1----:R-:W-:Y:S01]  /*11f0*/  I2FP.F32.U32 R3, UR46 ;  /* 0x0000002e00037c45 */ /* 0x002fe20008201000 */
[----:B------:R-:W1:Y:S04]  /*1200*/  LDCU UR22, c[0x0][0xb30] ;  /* 0x00016600ff1677ac */ /* 0x000e680008000800 */
[----:B--2---:R-:W-:Y:S01]  /*1210*/  FMUL R3, R3, UR5 ;  /* 0x0000000503037c20 */ /* 0x004fe20008400000 */
[----:B------:R-:W-:Y:S01]  /*1220*/  ULOP3.LUT UR24, UR24, 0xe00, URZ, 0xc0, !UPT ;  /* 0x00000e0018187892 */ /* 0x000fe2000f8ec0ff */
[----:B----4-:R-:W-:-:S04]  /*1230*/  I2FP.F32.U32 R2, UR45 ;  /* 0x0000002d00027c45 */ /* 0x010fc80008201000 */
[----:B------:R-:W2:Y:S01]  /*1240*/  F2I.U32.TRUNC.NTZ R3, R3 ;  /* 0x0000000300037305 */ /* 0x000ea2000020f000 */
[----:B---3--:R-:W-:-:S07]  /*1250*/  FMUL R2, R2, UR4 ;  /* 0x0000000402027c20 */ /* 0x008fce0008400000 */
[----:B------:R-:W3:Y:S01]  /*1260*/  F2I.U32.TRUNC.NTZ R2, R2 ;  /* 0x0000000200027305 */ /* 0x000ee2000020f000 */
[----:B--2---:R-:W-:Y:S02]  /*1270*/  R2UR UR5, R3 ;  /* 0x00000000030572ca */ /* 0x004fe400000e0000 */
[----:B---3--:R-:W-:Y:S02]  /*1280*/  R2UR UR4, R2 ;  /* 0x00000000020472ca */ /* 0x008fe400000e0000 */
[----:B------:R-:W-:-:S09]  /*1290*/  PRMT R2, RZ, 0x7610, R2 ;  /* 0x00007610ff027816 */ /* 0x000fd20000000002 */
[----:B------:R-:W-:-:S04]  /*12a0*/  UIADD3 UR5, UPT, UPT, -UR5, URZ, URZ ;  /* 0x000000ff05057290 */ /* 0x000fc8000fffe1ff */
[----:B------:R-:W-:Y:S02]  /*12b0*/  UIMAD UR57, UR57, UR5, UR46 ;  /* 0x00000005393972a4 */ /* 0x000fe4000f8e022e */
[----:B------:R-:W-:-:S04]  /*12c0*/  UIADD3 UR4, UPT, UPT, -UR4, URZ, URZ ;  /* 0x000000ff04047290 */ /* 0x000fc8000fffe1ff */
[----:B------:R-:W-:Y:S01]  /*12d0*/  UIMAD UR60, UR60, UR4, UR45 ;  /* 0x000000043c3c72a4 */ /* 0x000fe2000f8e022d */
[----:B-1----:R-:W-:Y:S11]  /*12e0*/  BRA.U UP5, `(.L_x_18) ;  /* 0x0000000105787547 */ /* 0x002ff6000b800000 */
[----:B------:R-:W-:-:S04]  /*12f0*/  UISETP.NE.AND UP0, UPT, UR60, URZ, UPT ;  /* 0x000000ff3c00728c */ /* 0x000fc8000bf05270 */
[----:B------:R-:W-:Y:S02]  /*1300*/  USEL UR5, URZ, 0x2, UP0 ;  /* 0x00000002ff057887 */ /* 0x000fe40008000000 */
[----:B------:R-:W-:Y:S02]  /*1310*/  USEL UR4, URZ, 0x4, UP0 ;  /* 0x00000004ff047887 */ /* 0x000fe40008000000 */
[----:B------:R-:W-:Y:S02]  /*1320*/  USEL UR7, URZ, 0x8, UP0 ;  /* 0x00000008ff077887 */ /* 0x000fe40008000000 */
[----:B------:R-:W-:Y:S02]  /*1330*/  USEL UR6, URZ, 0x10, UP0 ;  /* 0x00000010ff067887 */ /* 0x000fe40008000000 */
[----:B------:R-:W-:Y:S02]  /*1340*/  USEL UR8, URZ, 0x20, UP0 ;  /* 0x00000020ff087887 */ /* 0x000fe40008000000 */
[----:B------:R-:W-:-:S02]  /*1350*/  USEL UR12, URZ, 0x40, UP0 ;  /* 0x00000040ff0c7887 */ /* 0x000fc40008000000 */
[----:B------:R-:W-:Y:S02]  /*1360*/  USEL UR13, URZ, 0x80, UP0 ;  /* 0x00000080ff0d7887 */ /* 0x000fe40008000000 */
[----:B------:R-:W-:-:S04]  /*1370*/  UISETP.NE.AND UP0, UPT, UR60, URZ, UPT ;  /* 0x000000ff3c00728c */ /* 0x000fc8000bf05270 */
[----:B------:R-:W-:-:S04]  /*1380*/  UISETP.EQ.OR UP0, UPT, UR57, URZ, !UP0 ;  /* 0x000000ff3900728c */ /* 0x000fc8000c702670 */
[----:B------:R-:W-:Y:S02]  /*1390*/  USEL UR11, URZ, 0x1, !UP0 ;  /* 0x00000001ff0b7887 */ /* 0x000fe4000c000000 */
[----:B------:R-:W-:-:S04]  /*13a0*/  UISETP.NE.AND UP0, UPT, UR57, 0x1, UPT ;  /* 0x000000013900788c */ /* 0x000fc8000bf05270 */
[----:B------:R-:W-:Y:S02]  /*13b0*/  USEL UR10, UR5, 0x2, UP0 ;  /* 0x00000002050a7887 */ /* 0x000fe40008000000 */
[----:B------:R-:W-:-:S04]  /*13c0*/  UISETP.NE.AND UP0, UPT, UR57, 0x2, UPT ;  /* 0x000000023900788c */ /* 0x000fc8000bf05270 */
[----:B------:R-:W-:Y:S02]  /*13d0*/  USEL UR4, UR4, 0x4, UP0 ;  /* 0x0000000404047887 */ /* 0x000fe40008000000 */
[----:B------:R-:W-:Y:S02]  /*13e0*/  UISETP.NE.AND UP0, UPT, UR57, 0x3, UPT ;  /* 0x000000033900788c */ /* 0x000fe4000bf05270 */
[----:B------:R-:W-:Y:S02]  /*13f0*/  UIADD3 UR4, UPT, UPT, UR4, UR10, UR11 ;  /* 0x0000000a04047290 */ /* 0x000fe4000fffe00b */
        /* <DEDUP_REMOVED lines=10> */
[----:B------:R-:W-:-:S04]  /*14a0*/  USEL UR5, UR13, 0x80, UP0 ;  /* 0x000000800d057887 */ /* 0x000fc80008000000 */
[----:B------:R-:W-:-:S06]  /*14b0*/  UIADD3 UR4, UPT, UPT, UR4, UR5, URZ ;  /* 0x0000000504047290 */ /* 0x000fcc000fffe0ff */
[----:B------:R-:W-:-:S07]  /*14c0*/  MOV R2, UR4 ;  /* 0x0000000400027c02 */ /* 0x000fce0008000f00 */
.L_x_18:
[----:B------:R-:W1:Y:S01]  /*14d0*/  S2UR UR36, SR_CTAID.Z ;  /* 0x00000000002479c3 */ /* 0x000e620000002700 */
[----:B------:R-:W-:-:S09]  /*14e0*/  UISETP.GE.AND UP0, UPT, UR19, 0x1, UPT ;  /* 0x000000011300788c */ /* 0x000fd2000bf06270 */
[----:B------:R-:W-:Y:S05]  /*14f0*/  BRA.U !UP0, `(.L_x_19) ;  /* 0x0000000108d07547 */ /* 0x000fea000b800000 */
[----:B------:R-:W2:Y:S01]  /*1500*/  LDCU UR20, c[0x0][0xb0c] ;  /* 0x00016180ff1477ac */ /* 0x000ea20008000800 */
[----:B------:R-:W3:Y:S01]  /*1510*/  LDCU.128 UR12, c[0x0][0xb10] ;  /* 0x00016200ff0c77ac */ /* 0x000ee20008000c00 */
[----:B------:R-:W4:Y:S01]  /*1520*/  LDCU UR6, c[0x0][0x370] ;  /* 0x00006e00ff0677ac */ /* 0x000f220008000800 */
[----:B------:R-:W1:Y:S01]  /*1530*/  LDCU UR7, c[0x0][0x374] ;  /* 0x00006e80ff0777ac */ /* 0x000e620008000800 */
[----:B------:R-:W1:Y:S01]  /*1540*/  LDCU UR21, c[0x0][0xb20] ;  /* 0x00016400ff1577ac */ /* 0x000e620008000800 */
[----:B--2---:R-:W-:Y:S02]  /*1550*/  UISETP.NE.AND UP0, UPT, UR20, 0x1, UPT ;  /* 0x000000011400788c */ /* 0x004fe4000bf05270 */
[----:B---3--:R-:W-:Y:S01]  /*1560*/  UIMAD.WIDE.U32 UR4, UR46, UR12, URZ ;  /* 0x0000000c2e0472a5 */ /* 0x008fe2000f8e00ff */
[----:B------:R-:W2:Y:S01]  /*1570*/  LDCU.64 UR8, c[0x0][0xb28] ;  /* 0x00016500ff0877ac */ /* 0x000ea20008000a00 */
[----:B----4-:R-:W-:Y:S02]  /*1580*/  UIMAD.WIDE.U32 UR10, UR6, UR12, URZ ;  /* 0x0000000c060a72a5 */ /* 0x010fe4000f8e00ff */
[----:B------:R-:W-:-:S02]  /*1590*/  USHF.R.U32.HI UR5, URZ, UR13, UR5 ;  /* 0x0000000dff057299 */ /* 0x000fc40008011605 */
[----:B------:R-:W-:Y:S02]  /*15a0*/  UISETP.NE.AND UP2, UPT, UR19, 0x1, UPT ;  /* 0x000000011300788c */ /* 0x000fe4000bf45270 */
[----:B------:R-:W-:Y:S01]  /*15b0*/  USEL UR5, UR46, UR5, !UP0 ;  /* 0x000000052e057287 */ /* 0x000fe2000c000000 */
[----:B------:R-:W-:Y:S01]  /*15c0*/  UMOV UR10, UR11 ;  /* 0x0000000b000a7c82 */ /* 0x000fe20008000000 */
[----:B------:R-:W-:Y:S02]  /*15d0*/  UIMAD.WIDE.U32 UR16, UR45, UR15, URZ ;  /* 0x0000000f2d1072a5 */ /* 0x000fe4000f8e00ff */
[----:B------:R-:W-:Y:S02]  /*15e0*/  @UP0 USHF.R.U32.HI UR6, URZ, UR13, UR10 ;  /* 0x0000000dff060299 */ /* 0x000fe4000801160a */
[----:B------:R-:W-:Y:S02]  /*15f0*/  UISETP.NE.AND UP0, UPT, UR14, 0x1, UPT ;  /* 0x000000010e00788c */ /* 0x000fe4000bf05270 */
[----:B-1----:R-:W-:-:S02]  /*1600*/  UIMAD.WIDE.U32 UR10, UR7, UR15, URZ ;  /* 0x0000000f070a72a5 */ /* 0x002fc4000f8e00ff */
[----:B--2---:R-:W-:Y:S01]  /*1610*/  UIMAD.WIDE.U32 UR12, UR6, UR8, URZ ;  /* 0x00000008060c72a5 */ /* 0x004fe2000f8e00ff */
[----:B------:R-:W-:Y:S02]  /*1620*/  UMOV UR4, UR17 ;  /* 0x0000001100047c82 */ /* 0x000fe40008000000 */
[----:B------:R-:W-:Y:S02]  /*1630*/  USHF.R.U32.HI UR4, URZ, UR21, UR4 ;  /* 0x00000015ff047299 */ /* 0x000fe40008011604 */
[----:B------:R-:W-:Y:S02]  /*1640*/  UMOV UR10, UR11 ;  /* 0x0000000b000a7c82 */ /* 0x000fe40008000000 */
[----:B------:R-:W-:Y:S01]  /*1650*/  UMOV UR12, UR13 ;  /* 0x0000000d000c7c82 */ /* 0x000fe20008000000 */
[----:B------:R-:W-:Y:S02]  /*1660*/  @UP0 USHF.R.U32.HI UR7, URZ, UR21, UR10 ;  /* 0x00000015ff070299 */ /* 0x000fe4000801160a */
[----:B------:R-:W-:-:S02]  /*1670*/  USEL UR4, UR45, UR4, !UP0 ;  /* 0x000000042d047287 */ /* 0x000fc4000c000000 */
[----:B------:R-:W-:Y:S02]  /*1680*/  UIMAD.WIDE.U32 UR10, UR7, UR8, URZ ;  /* 0x00000008070a72a5 */ /* 0x000fe4000f8e00ff */
[----:B------:R-:W-:Y:S02]  /*1690*/  @UP2 USHF.R.U32.HI UR6, URZ, UR9, UR12 ;  /* 0x00000009ff062299 */ /* 0x000fe4000801160c */
[----:B------:R-:W-:-:S03]  /*16a0*/  UIMAD.WIDE.U32 UR12, UR4, UR8, URZ ;  /* 0x00000008040c72a5 */ /* 0x000fc6000f8e00ff */
[----:B------:R-:W-:Y:S02]  /*16b0*/  UMOV UR10, UR11 ;  /* 0x0000000b000a7c82 */ /* 0x000fe40008000000 */
[----:B------:R-:W-:Y:S02]  /*16c0*/  @UP2 USHF.R.U32.HI UR7, URZ, UR9, UR10 ;  /* 0x00000009ff072299 */ /* 0x000fe4000801160a */
[----:B------:R-:W-:Y:S02]  /*16d0*/  UIMAD UR10, UR6, UR19, URZ ;  /* 0x00000013060a72a4 */ /* 0x000fe4000f8e02ff */
[----:B------:R-:W-:-:S04]  /*16e0*/  UIMAD UR7, UR7, UR19, URZ ;  /* 0x00000013070772a4 */ /* 0x000fc8000f8e02ff */
[----:B------:R-:W-:-:S03]  /*16f0*/  UISETP.GE.AND UP0, UPT, UR4, UR7, UPT ;  /* 0x000000070400728c */ /* 0x000fc6000bf06270 */
[----:B------:R-:W-:Y:S01]  /*1700*/  UMOV UR7, UR13 ;  /* 0x0000000d00077c82 */ /* 0x000fe20008000000 */
[----:B------:R-:W-:Y:S02]  /*1710*/  UISETP.GE.OR UP0, UPT, UR5, UR10, UP0 ;  /* 0x0000000a0500728c */ /* 0x000fe40008706670 */
[----:B------:R-:W-:Y:S02]  /*1720*/  UIMAD.WIDE.U32 UR10, UR5, UR8, URZ ;  /* 0x00000008050a72a5 */ /* 0x000fe4000f8e00ff */
[----:B------:R-:W-:Y:S02]  /*1730*/  USHF.R.U32.HI UR7, URZ, UR9, UR7 ;  /* 0x00000009ff077299 */ /* 0x000fe40008011607 */
[----:B------:R-:W-:Y:S02]  /*1740*/  UIADD3 UR10, UPT, UPT, -UR4, URZ, URZ ;  /* 0x000000ff040a7290 */ /* 0x000fe4000fffe1ff */
[----:B------:R-:W-:Y:S02]  /*1750*/  USEL UR7, UR4, UR7, !UP2 ;  /* 0x0000000704077287 */ /* 0x000fe4000d000000 */
[----:B------:R-:W-:Y:S01]  /*1760*/  UIMAD UR10, UR14, UR10, UR45 ;  /* 0x0000000a0e0a72a4 */ /* 0x000fe2000f8e022d */
[----:B------:R-:W-:Y:S01]  /*1770*/  @!UP0 UMOV UR8, UR11 ;  /* 0x0000000b00088c82 */ /* 0x000fe20008000000 */
[----:B------:R-:W-:-:S02]  /*1780*/  UIADD3 UR11, UPT, UPT, -UR5, URZ, URZ ;  /* 0x000000ff050b7290 */ /* 0x000fc4000fffe1ff */
[----:B------:R-:W-:Y:S02]  /*1790*/  @!UP0 USHF.R.U32.HI UR8, URZ, UR9, UR8 ;  /* 0x00000009ff088299 */ /* 0x000fe40008011608 */
[----:B------:R-:W-:Y:S02]  /*17a0*/  UIADD3 UR9, UPT, UPT, -UR7, URZ, URZ ;  /* 0x000000ff07097290 */ /* 0x000fe4000fffe1ff */
[----:B------:R-:W-:Y:S02]  /*17b0*/  @!UP0 USEL UR8, UR5, UR8, !UP2 ;  /* 0x0000000805088287 */ /* 0x000fe4000d000000 */
[----:B------:R-:W-:Y:S02]  /*17c0*/  UIMAD UR9, UR19, UR9, UR4 ;  /* 0x00000009130972a4 */ /* 0x000fe4000f8e0204 */
[----:B------:R-:W-:Y:S02]  /*17d0*/  @!UP0 UIADD3 UR7, UPT, UPT, UR7, -UR8, URZ ;  /* 0x8000000807078290 */ /* 0x000fe4000fffe0ff */
[----:B------:R-:W-:-:S02]  /*17e0*/  @!UP0 UIMAD UR6, UR9, UR6, UR8 ;  /* 0x00000006090682a4 */ /* 0x000fc4000f8e0208 */
[----:B------:R-:W-:Y:S02]  /*17f0*/  @!UP0 UIMAD UR4, UR7, UR19, UR5 ;  /* 0x00000013070482a4 */ /* 0x000fe4000f8e0205 */
[----:B------:R-:W-:Y:S02]  /*1800*/  UIMAD UR46, UR20, UR11, UR46 ;  /* 0x0000000b142e72a4 */ /* 0x000fe4000f8e022e */
[----:B------:R-:W-:Y:S01]  /*1810*/  UIMAD UR45, UR4, UR14, UR10 ;  /* 0x0000000e042d72a4 */ /* 0x000fe2000f8e020a */
[----:B------:R-:W-:Y:S02]  /*1820*/  @!UP0 UMOV UR5, UR6 ;  /* 0x0000000600058c82 */ /* 0x000fe40008000000 */
[----:B------:R-:W-:-:S12]  /*1830*/  UIMAD UR46, UR5, UR20, UR46 ;  /* 0x00000014052e72a4 */ /* 0x000fd8000f8e022e */
.L_x_19:
[----:B------:R-:W-:-:S09]  /*1840*/  UISETP.NE.AND UP0, UPT, UR22, 0x1, UPT ;  /* 0x000000011600788c */ /* 0x000fd2000bf05270 */
[----:B------:R-:W-:Y:S05]  /*1850*/  BRA.U UP0, `(.L_x_20) ;  /* 0x0000000100407547 */ /* 0x000fea000b800000 */
[----:B------:R-:W2:Y:S01]  /*1860*/  LDCU.128 UR8, c[0x0][0xb10] ;  /* 0x00016200ff0877ac */ /* 0x000ea20008000c00 */
[----:B------:R-:W3:Y:S01]  /*1870*/  LDCU UR12, c[0x0][0xb0c] ;  /* 0x00016180ff0c77ac */ /* 0x000ee20008000800 */
[----:B------:R-:W4:Y:S01]  /*1880*/  LDCU UR13, c[0x0][0xb20] ;  /* 0x00016400ff0d77ac */ /* 0x000f220008000800 */
[----:B--2---:R-:W-:Y:S02]  /*1890*/  UIMAD.WIDE.U32 UR4, UR46, UR8, URZ ;  /* 0x000000082e0472a5 */ /* 0x004fe4000f8e00ff */
[----:B------:R-:W-:Y:S02]  /*18a0*/  UIMAD.WIDE.U32 UR6, UR45, UR11, URZ ;  /* 0x0000000b2d0672a5 */ /* 0x000fe4000f8e00ff */
[----:B---3--:R-:W-:Y:S02]  /*18b0*/  UISETP.NE.AND UP0, UPT, UR12, 0x1, UPT ;  /* 0x000000010c00788c */ /* 0x008fe4000bf05270 */
[----:B------:R-:W-:-:S03]  /*18c0*/  USHF.R.U32.HI UR5, URZ, UR9, UR5 ;  /* 0x00000009ff057299 */ /* 0x000fc60008011605 */
[----:B------:R-:W-:Y:S01]  /*18d0*/  UMOV UR4, UR7 ;  /* 0x0000000700047c82 */ /* 0x000fe20008000000 */
[----:B------:R-:W-:Y:S02]  /*18e0*/  USEL UR5, UR46, UR5, !UP0 ;  /* 0x000000052e057287 */ /* 0x000fe4000c000000 */
[----:B------:R-:W-:Y:S02]  /*18f0*/  UISETP.NE.AND UP0, UPT, UR10, 0x1, UPT ;  /* 0x000000010a00788c */ /* 0x000fe4000bf05270 */
[----:B----4-:R-:W-:-:S04]  /*1900*/  USHF.R.U32.HI UR4, URZ, UR13, UR4 ;  /* 0x0000000dff047299 */ /* 0x010fc80008011604 */
[----:B------:R-:W-:-:S04]  /*1910*/  USEL UR4, UR45, UR4, !UP0 ;  /* 0x000000042d047287 */ /* 0x000fc8000c000000 */
[----:B------:R-:W-:Y:S02]  /*1920*/  UIADD3 UR6, UPT, UPT, UR5, -UR4, URZ ;  /* 0x8000000405067290 */ /* 0x000fe4000fffe0ff */
[----:B------:R-:W-:Y:S02]  /*1930*/  UIADD3 UR4, UPT, UPT, -UR5, UR4, URZ ;  /* 0x0000000405047290 */ /* 0x000fe4000fffe1ff */
[----:B------:R-:W-:Y:S02]  /*1940*/  UIMAD UR45, UR6, UR10, UR45 ;  /* 0x0000000a062d72a4 */ /* 0x000fe4000f8e022d */
[----:B------:R-:W-:-:S12]  /*1950*/  UIMAD UR46, UR4, UR12, UR46 ;  /* 0x0000000c042e72a4 */ /* 0x000fd8000f8e022e */
.L_x_20:
[----:B------:R-:W-:Y:S01]  /*1960*/  UISETP.NE.AND UP0, UPT, UR18, 0x2, UPT ;  /* 0x000000021200788c */ /* 0x000fe2000bf05270 */
[----:B------:R-:W-:Y:S09]  /*1970*/  BRA.U !UP6, `(.L_x_21) ;  /* 0x000000010e0c7547 */ /* 0x000ff2000b800000 */
[----:B------:R-:W-:Y:S01]  /*1980*/  UCGABAR_WAIT ;  /* 0x0000000000007dc7 */ /* 0x000fe20008000000 */
[----:B------:R-:W-:Y:S01]  /*1990*/  CCTL.IVALL ;  /* 0x00000000ff00798f */ /* 0x000fe20002000000 */
[----:B------:R-:W-:Y:S05]  /*19a0*/  BRA `(.L_x_22) ;  /* 0x0000000000047947 */ /* 0x000fea0003800000 */
.L_x_21:
[----:B------:R-:W-:Y:S06]  /*19b0*/  BAR.SYNC.DEFER_BLOCKING 0x0 ;  /* 0x0000000000007b1d */ /* 0x000fec0000010000 */
.L_x_22:
[----:B------:R-:W-:Y:S05]  /*19c0*/  BRA.U UP0, `(.L_x_23) ;  /* 0x0000001d00fc7547 */ /* 0x000fea000b800000 */
[----:B------:R-:W2:Y:S01]  /*19d0*/  LDCU UR6, c[0x0][0x38c] ;  /* 0x00007180ff0677ac */ /* 0x000ea20008000800 */
[----:B------:R-:W-:Y:S01]  /*19e0*/  PLOP3.LUT P1, PT, PT, PT, UP3, 0x80, 0x8 ;  /* 0x000000000008781c */ /* 0x000fe20003f2f038 */
[----:B------:R-:W-:Y:S01]  /*19f0*/  IMAD.MOV.U32 R12, RZ, RZ, 0x1 ;  /* 0x00000001ff0c7424 */ /* 0x000fe200078e00ff */
[----:B------:R-:W-:Y:S01]  /*1a00*/  ISETP.EQ.OR P2, PT, R0, RZ, P3 ;  /* 0x000000ff0000720c */ /* 0x000fe20001f42670 */
[----:B------:R-:W-:Y:S01]  /*1a10*/  UISETP.NE.AND UP1, UPT, UR18, URZ, UPT ;  /* 0x000000ff1200728c */ /* 0x000fe2000bf25270 */
[----:B------:R-:W-:Y:S01]  /*1a20*/  PLOP3.LUT P1, PT, P1, PT, PT, 0x8, 0x80 ;  /* 0x000000000080781c */ /* 0x000fe20000f2e170 */
[----:B------:R-:W-:Y:S01]  /*1a30*/  USEL UR25, URZ, 0x1, UP4 ;  /* 0x00000001ff197887 */ /* 0x000fe2000a000000 */
[----:B------:R-:W-:Y:S01]  /*1a40*/  CS2R R10, SRZ ;  /* 0x00000000000a7805 */ /* 0x000fe2000001ff00 */
[----:B------:R-:W-:Y:S01]  /*1a50*/  IMAD.MOV.U32 R9, RZ, RZ, RZ ;  /* 0x000000ffff097224 */ /* 0x000fe200078e00ff */
[----:B------:R-:W3:Y:S01]  /*1a60*/  LDCU UR39, c[0x0][0x370] ;  /* 0x00006e00ff2777ac */ /* 0x000ee20008000800 */
[----:B------:R-:W-:Y:S01]  /*1a70*/  IMAD.MOV.U32 R8, RZ, RZ, 0x1 ;  /* 0x00000001ff087424 */ /* 0x000fe200078e00ff */
[----:B------:R-:W4:Y:S01]  /*1a80*/  LDCU.64 UR28, c[0x0][0x348] ;  /* 0x00006900ff1c77ac */ /* 0x000f220008000a00 */
[----:B------:R-:W-:-:S02]  /*1a90*/  USHF.R.U32.HI UR44, URZ, 0x6, UR24 ;  /* 0x00000006ff2c7899 */ /* 0x000fc40008011618 */
[----:B--2---:R-:W-:Y:S02]  /*1aa0*/  UIADD3 UR5, UPT, UPT, UR6, 0x3f, URZ ;  /* 0x0000003f06057890 */ /* 0x004fe4000fffe0ff */
[----:B------:R-:W-:Y:S02]  /*1ab0*/  UIADD3 UR47, UPT, UPT, UR6, 0x7e, URZ ;  /* 0x0000007e062f7890 */ /* 0x000fe4000fffe0ff */
[----:B------:R-:W-:Y:S01]  /*1ac0*/  USHF.R.S32.HI UR4, URZ, 0x1f, UR5 ;  /* 0x0000001fff047899 */ /* 0x000fe20008011405 */
[----:B------:R-:W2:Y:S03]  /*1ad0*/  LDCU UR38, c[0x0][0x374] ;  /* 0x00006e80ff2677ac */ /* 0x000ea60008000800 */
[----:B------:R-:W-:Y:S02]  /*1ae0*/  ULEA.HI UR4, UR4, UR5, URZ, 0x6 ;  /* 0x0000000504047291 */ /* 0x000fe4000f8f30ff */
[----:B------:R-:W-:-:S02]  /*1af0*/  USEL UR25, UR25, 0x2, UP1 ;  /* 0x0000000219197887 */ /* 0x000fc40008800000 */
[----:B------:R-:W-:Y:S02]  /*1b00*/  USHF.R.S32.HI UR41, URZ, 0x6, UR4 ;  /* 0x00000006ff297899 */ /* 0x000fe40008011404 */
[----:B------:R-:W-:Y:S02]  /*1b10*/  UIADD3 UR4, UPT, UPT, UR6, -0x1, URZ ;  /* 0xffffffff06047890 */ /* 0x000fe4000fffe0ff */
[----:B------:R-:W-:Y:S02]  /*1b20*/  UISETP.LT.U32.AND UP0, UPT, UR41, 0x1b, UPT ;  /* 0x0000001b2900788c */ /* 0x000fe4000bf01070 */
[----:B------:R-:W-:Y:S02]  /*1b30*/  UISETP.GE.U32.AND UP2, UPT, UR4, -0x7f, UPT ;  /* 0xffffff810400788c */ /* 0x000fe4000bf46070 */
[----:B------:R-:W-:Y:S01]  /*1b40*/  USEL UR40, UR41, 0x1b, UP0 ;  /* 0x0000001b29287887 */ /* 0x000fe20008000000 */
[----:B------:R-:W-:-:S03]  /*1b50*/  UMOV UR5, URZ ;  /* 0x000000ff00057c82 */ /* 0x000fc60008000000 */
[----:B------:R-:W-:Y:S02]  /*1b60*/  UIADD3 UR21, UPT, UPT, UR40, -0x1, URZ ;  /* 0xffffffff28157890 */ /* 0x000fe4000fffe0ff */
[----:B------:R-:W-:-:S03]  /*1b70*/  UIADD3 UR43, UPT, UPT, UR41, -UR40, URZ ;  /* 0x80000028292b7290 */ /* 0x000fc6000fffe0ff */
[----:B------:R-:W-:-:S04]  /*1b80*/  @UP2 UIADD3 UR21, UPT, UPT, UR40, URZ, URZ ;  /* 0x000000ff28152290 */ /* 0x000fc8000fffe0ff */
[----:B--234-:R-:W-:-:S12]  /*1b90*/  UIADD3 UR21, UPT, UPT, UR21, 0x1, URZ ;  /* 0x0000000115157890 */ /* 0x01cfd8000fffe0ff */
.L_x_43:
[----:B------:R-:W-:Y:S01]  /*1ba0*/  UISETP.NE.AND UP0, UPT, UR52, URZ, UPT ;  /* 0x000000ff3400728c */ /* 0x000fe2000bf05270 */
[----:B------:R-:W2:Y:S08]  /*1bb0*/  S2UR UR52, SR_CgaCtaId ;  /* 0x00000000003479c3 */ /* 0x000eb00000008800 */
[----:B------:R-:W-:Y:S05]  /*1bc0*/  BRA.U UP0, `(.L_x_24) ;  /* 0x0000000100347547 */ /* 0x000fea000b800000 */
[----:B------:R-:W3:Y:S01]  /*1bd0*/  S2R R0, SR_CgaCtaId ;  /* 0x0000000000007919 */ /* 0x000ee20000008800 */
[----:B------:R-:W-:-:S04]  /*1be0*/  MOV R2, 0x400 ;  /* 0x0000040000027802 */ /* 0x000fc80000000f00 */
[----:B---3--:R-:W-:Y:S02]  /*1bf0*/  LEA R0, R0, R2, 0x18 ;  /* 0x0000000200007211 */ /* 0x008fe400078ec0ff */
[----:B------:R-:W-:-:S03]  /*1c00*/  SHF.L.U32 R2, R8, 0x1f, RZ ;  /* 0x0000001f08027819 */ /* 0x000fc600000006ff */
[----:B------:R-:W-:-:S04]  /*1c10*/  IMAD R0, R9, 0x8, R0 ;  /* 0x0000000809007824 */ /* 0x000fc800078e0200 */
[----:B------:R-:W3:Y:S02]  /*1c20*/  SYNCS.PHASECHK.TRANS64.TRYWAIT P0, [R0+URZ+0x240], R2 ;  /* 0x00024002000075a7 */ /* 0x000ee400080011ff */
[----:B---3--:R-:W-:Y:S05]  /*1c30*/  @!P0 BRA `(.L_x_25) ;  /* 0x0000005c00188947 */ /* 0x008fea0003800000 */
.L_x_126:
[----:B------:R-:W-:Y:S01]  /*1c40*/  VIADD R9, R9, 0x1 ;  /* 0x0000000109097836 */ /* 0x000fe20000000000 */
[----:B------:R3:W-:Y:S04]  /*1c50*/  SYNCS.ARRIVE.TRANS64.A1T0 RZ, [R0+URZ+0x230], RZ ;  /* 0x000230ff00ff79a7 */ /* 0x0007e800081000ff */
[----:B------:R-:W-:-:S04]  /*1c60*/  ISETP.NE.AND P0, PT, R9, 0x2, PT ;  /* 0x000000020900780c */ /* 0x000fc80003f05270 */
[----:B------:R-:W-:Y:S02]  /*1c70*/  SEL R9, R9, RZ, P0 ;  /* 0x000000ff09097207 */ /* 0x000fe40000000000 */
[----:B---3--:R-:W-:-:S04]  /*1c80*/  SEL R0, RZ, 0x1, P0 ;  /* 0x00000001ff007807 */ /* 0x008fc80000000000 */
[----:B------:R-:W-:-:S07]  /*1c90*/  LOP3.LUT R8, R8, R0, RZ, 0x3c, !PT ;  /* 0x0000000008087212 */ /* 0x000fce00078e3cff */
.L_x_24:
[----:B------:R-:W-:Y:S01]  /*1ca0*/  UMOV UR6, 0x400 ;  /* 0x0000040000067882 */ /* 0x000fe20000000000 */
[----:B------:R-:W-:Y:S01]  /*1cb0*/  SHF.L.U32 R0, R12, 0x1f, RZ ;  /* 0x0000001f0c007819 */ /* 0x000fe200000006ff */
[----:B--2---:R-:W-:Y:S02]  /*1cc0*/  ULEA UR6, UR52, UR6, 0x18 ;  /* 0x0000000634067291 */ /* 0x004fe4000f8ec0ff */
[----:B------:R-:W-:Y:S02]  /*1cd0*/  UISETP.GE.U32.AND UP0, UPT, UR47, 0x7f, UPT ;  /* 0x0000007f2f00788c */ /* 0x000fe4000bf06070 */
[----:B------:R-:W-:Y:S02]  /*1ce0*/  ULEA UR4, UR5, UR6, 0x3 ;  /* 0x0000000605047291 */ /* 0x000fe4000f8e18ff */
[----:B------:R-:W-:Y:S02]  /*1cf0*/  USHF.L.U32 UR35, UR46, 0x6, URZ ;  /* 0x000000062e237899 */ /* 0x000fe400080006ff */
[----:B------:R-:W-:Y:S01]  /*1d00*/  ULEA UR11, UR45, UR44, 0x6 ;  /* 0x0000002c2d0b7291 */ /* 0x000fe2000f8e30ff */
[----:B------:R-:W-:-:S04]  /*1d10*/  UMOV UR13, URZ ;  /* 0x000000ff000d7c82 */ /* 0x000fc80008000000 */
[----:B------:R2:W3:Y:S01]  /*1d20*/  SYNCS.PHASECHK.TRANS64.TRYWAIT P0, [UR4+0xd8], R0 ;  /* 0x0000d800ff0075a7 */ /* 0x0004e20008001104 */
[----:B------:R-:W-:Y:S06]  /*1d30*/  BRA.U !UP0, `(.L_x_26) ;  /* 0x0000000108bc7547 */ /* 0x000fec000b800000 */
[----:B------:R-:W-:Y:S01]  /*1d40*/  UMOV UR7, URZ ;  /* 0x000000ff00077c82 */ /* 0x000fe20008000000 */
[----:B------:R-:W-:-:S05]  /*1d50*/  UMOV UR4, UR5 ;  /* 0x0000000500047c82 */ /* 0x000fca0008000000 */
.L_x_32:
[----:B------:R-:W-:Y:S01]  /*1d60*/  ULEA UR33, UR4, UR6, 0x3 ;  /* 0x0000000604217291 */ /* 0x000fe2000f8e18ff */
[----:B---3--:R-:W-:Y:S01]  /*1d70*/  @!P3 MOV R2, 0x2000 ;  /* 0x000020000002b802 */ /* 0x008fe20000000f00 */
[----:B-1-34-:R-:W-:Y:S10]  /*1d80*/  @P0 BRA `(.L_x_27) ;  /* 0x00000000000c0947 */ /* 0x01aff40003800000 */
[----:B------:R-:W-:-:S04]  /*1d90*/  SHF.L.U32 R3, R12, 0x1f, RZ ;  /* 0x0000001f0c037819 */ /* 0x000fc800000006ff */
[----:B------:R-:W3:Y:S02]  /*1da0*/  SYNCS.PHASECHK.TRANS64.TRYWAIT P0, [UR33+0xd8], R3 ;  /* 0x0000d803ff0075a7 */ /* 0x000ee40008001121 */
[----:B---3--:R-:W-:Y:S05]  /*1db0*/  @!P0 BRA `(.L_x_28) ;  /* 0x0000005800cc8947 */ /* 0x008fea0003800000 */
.L_x_27:
[----:B------:R3:W-:Y:S01]  /*1dc0*/  @!P3 SYNCS.ARRIVE.TRANS64 RZ, [UR33], R2 ;  /* 0x00000002ffffb9a7 */ /* 0x0007e20008000021 */
[----:B------:R-:W-:-:S04]  /*1dd0*/  ULOP3.LUT UR5, UR25, 0x2, URZ, 0xfc, !UPT ;  /* 0x0000000219057892 */ /* 0x000fc8000f8efcff */
[----:B------:R-:W-:-:S09]  /*1de0*/  UISETP.NE.AND UP0, UPT, UR5, 0x2, UPT ;  /* 0x000000020500788c */ /* 0x000fd2000bf05270 */
[----:B------:R-:W-:Y:S05]  /*1df0*/  BRA.U UP0, `(.L_x_29) ;  /* 0x0000000100047547 */ /* 0x000fea000b800000 */
[----:B-1----:R-:W-:Y:S05]  /*1e00*/  BPT.TRAP 0x1 ;  /* 0x000000040000795c */ /* 0x002fea0000300000 */
.L_x_29:
[----:B------:R-:W-:Y:S04]  /*1e10*/  BSSY.RECONVERGENT B0, `(.L_x_30) ;  /* 0x0000003000007945 */ /* 0x000fe80003800200 */
[----:B------:R-:W-:Y:S05]  /*1e20*/  @P2 BRA `(.L_x_31) ;  /* 0x0000000000042947 */ /* 0x000fea0003800000 */
[----:B-1----:R-:W-:Y:S05]  /*1e30*/  BPT.TRAP 0x1 ;  /* 0x000000040000795c */ /* 0x002fea0000300000 */
.L_x_31:
[----:B-1----:R-:W-:Y:S05]  /*1e40*/  BSYNC.RECONVERGENT B0 ;  /* 0x0000000000007941 */ /* 0x002fea0003800200 */
.L_x_30:
[----:B------:R-:W-:Y:S02]  /*1e50*/  UIADD3 UR5, UPT, UPT, UR4, 0x1, URZ ;  /* 0x0000000104057890 */ /* 0x000fe4000fffe0ff */
[----:B------:R-:W-:Y:S02]  /*1e60*/  USHF.L.U32 UR34, UR7, 0x6, URZ ;  /* 0x0000000607227899 */ /* 0x000fe400080006ff */
[----:B------:R-:W-:Y:S02]  /*1e70*/  UISETP.NE.AND UP0, UPT, UR5, 0x1b, UPT ;  /* 0x0000001b0500788c */ /* 0x000fe4000bf05270 */
[----:B------:R-:W-:Y:S02]  /*1e80*/  USHF.L.U32 UR32, UR4, 0xc, URZ ;  /* 0x0000000c04207899 */ /* 0x000fe400080006ff */
[----:B------:R-:W-:Y:S02]  /*1e90*/  USEL UR9, URZ, 0x1, UP0 ;  /* 0x00000001ff097887 */ /* 0x000fe40008000000 */
[----:B------:R-:W-:-:S02]  /*1ea0*/  USEL UR5, UR5, URZ, UP0 ;  /* 0x000000ff05057287 */ /* 0x000fc40008000000 */
[----:B------:R-:W-:Y:S02]  /*1eb0*/  UIADD3 UR14, UP0, UPT, UR28, 0x180, URZ ;  /* 0x000001801c0e7890 */ /* 0x000fe4000ff1e0ff */
[----:B------:R-:W-:Y:S01]  /*1ec0*/  ULEA UR8, UR5, UR6, 0x3 ;  /* 0x0000000605087291 */ /* 0x000fe2000f8e18ff */
[----:B------:R-:W-:Y:S01]  /*1ed0*/  LOP3.LUT R12, R12, UR9, RZ, 0x3c, !PT ;  /* 0x000000090c0c7c12 */ /* 0x000fe2000f8e3cff */
[----:B------:R-:W-:Y:S02]  /*1ee0*/  UIADD3 UR7, UPT, UPT, UR7, 0x1, URZ ;  /* 0x0000000107077890 */ /* 0x000fe4000fffe0ff */
[----:B------:R-:W-:Y:S01]  /*1ef0*/  UIADD3 UR16, UP1, UPT, UR28, 0x80, URZ ;  /* 0x000000801c107890 */ /* 0x000fe2000ff3e0ff */
[----:B--2---:R-:W-:Y:S01]  /*1f00*/  SHF.L.U32 R0, R12, 0x1f, RZ ;  /* 0x0000001f0c007819 */ /* 0x004fe200000006ff */
[----:B------:R-:W-:Y:S02]  /*1f10*/  UIADD3.X UR15, UPT, UPT, URZ, UR29, URZ, UP0, !UPT ;  /* 0x0000001dff0f7290 */ /* 0x000fe400087fe4ff */
[----:B------:R-:W-:Y:S01]  /*1f20*/  UISETP.NE.AND UP0, UPT, UR7, UR21, UPT ;  /* 0x000000150700728c */ /* 0x000fe2000bf05270 */
[----:B------:R4:W1:Y:S01]  /*1f30*/  SYNCS.PHASECHK.TRANS64.TRYWAIT P0, [UR8+0xd8], R0 ;  /* 0x0000d800ff0075a7 */ /* 0x0008620008001108 */
[----:B------:R-:W-:-:S02]  /*1f40*/  ULOP3.LUT UR8, UR32, UR24, URZ, 0xfc, !UPT ;  /* 0x0000001820087292 */ /* 0x000fc4000f8efcff */
[----:B------:R-:W-:Y:S02]  /*1f50*/  UIADD3.X UR17, UPT, UPT, URZ, UR29, URZ, UP1, !UPT ;  /* 0x0000001dff117290 */ /* 0x000fe40008ffe4ff */
[----:B------:R-:W-:Y:S02]  /*1f60*/  UIADD3 UR32, UPT, UPT, UR6, 0x2600, UR32 ;  /* 0x0000260006207890 */ /* 0x000fe4000fffe020 */
[----:B------:R-:W-:Y:S01]  /*1f70*/  UIADD3 UR8, UPT, UPT, UR6, 0x1d600, UR8 ;  /* 0x0001d60006087890 */ /* 0x000fe2000fffe008 */
[----:B------:R-:W-:Y:S01]  /*1f80*/  UMOV UR18, 0x0 ;  /* 0x0000000000127882 */ /* 0x000fe20000000000 */
[----:B------:R-:W-:Y:S01]  /*1f90*/  UMOV UR19, 0x10000000 ;  /* 0x1000000000137882 */ /* 0x000fe20000000000 */
[----:B------:R-:W-:Y:S01]  /*1fa0*/  UMOV UR4, 0xff0000 ;  /* 0x00ff000000047882 */ /* 0x000fe20000000000 */
[----:B------:R-:W-:Y:S01]  /*1fb0*/  UMOV UR12, UR36 ;  /* 0x00000024000c7c82 */ /* 0x000fe20008000000 */
[----:B------:R-:W-:Y:S01]  /*1fc0*/  UMOV UR9, UR33 ;  /* 0x0000002100097c82 */ /* 0x000fe20008000000 */
[----:B------:R-:W-:Y:S01]  /*1fd0*/  UMOV UR10, UR34 ;  /* 0x00000022000a7c82 */ /* 0x000fe20008000000 */
[----:B------:R-:W-:Y:S01]  /*1fe0*/  UTMALDG.3D [UR32], [UR16], desc[UR18] ;  /* 0x00001220100075b4 */ /* 0x000fe20008011000 */
[----:B------:R-:W-:Y:S01]  /*1ff0*/  UMOV UR13, UR21 ;  /* 0x00000015000d7c82 */ /* 0x000fe20008000000 */
[----:B------:R2:W-:Y:S02]  /*2000*/  UTMALDG.3D.MULTICAST [UR8], [UR14], UR4, desc[UR18] ;  /* 0x000012080e0073b4 */ /* 0x0005e40008011804 */
[----:B--2---:R-:W-:Y:S01]  /*2010*/  UMOV UR4, UR5 ;  /* 0x0000000500047c82 */ /* 0x004fe20008000000 */
[----:B------:R-:W-:Y:S05]  /*2020*/  BRA.U UP0, `(.L_x_32) ;  /* 0xfffffffd004c7547 */ /* 0x000fea000b83ffff */
.L_x_26:
[----:B------:R-:W-:Y:S01]  /*2030*/  ULEA UR4, UR5, UR6, 0x3 ;  /* 0x0000000605047291 */ /* 0x000fe2000f8e18ff */
[----:B--2-4-:R-:W-:Y:S01]  /*2040*/  SHF.L.U32 R0, R12, 0x1f, RZ ;  /* 0x0000001f0c007819 */ /* 0x014fe200000006ff */
[----:B------:R-:W-:Y:S01]  /*2050*/  @!P1 SYNCS.ARRIVE.TRANS64.A1T0 RZ, [UR6+0x1c8], RZ ;  /* 0x0001c8ffffff99a7 */ /* 0x000fe20008100006 */
[----:B------:R-:W-:-:S06]  /*2060*/  UISETP.GT.AND UP0, UPT, UR41, UR40, UPT ;  /* 0x000000282900728c */ /* 0x000fcc000bf04270 */
[----:B-1-3--:R1:W2:Y:S03]  /*2070*/  SYNCS.PHASECHK.TRANS64.TRYWAIT P0, [UR4+0xd8], R0 ;  /* 0x0000d800ff0075a7 */ /* 0x00a2a60008001104 */
[----:B------:R-:W-:Y:S05]  /*2080*/  BRA.U !UP0, `(.L_x_33) ;  /* 0x0000000108c07547 */ /* 0x000fea000b800000 */
[----:B------:R-:W-:Y:S01]  /*2090*/  UIADD3 UR26, UPT, UPT, UR43, UR13, URZ ;  /* 0x0000000d2b1a7290 */ /* 0x000fe2000fffe0ff */
[----:B------:R-:W-:-:S11]  /*20a0*/  UMOV UR4, UR5 ;  /* 0x0000000500047c82 */ /* 0x000fd60008000000 */
.L_x_39:
[----:B------:R-:W-:Y:S01]  /*20b0*/  ULEA UR17, UR4, UR6, 0x3 ;  /* 0x0000000604117291 */ /* 0x000fe2000f8e18ff */
[----:B--2---:R-:W-:Y:S01]  /*20c0*/  @!P3 MOV R2, 0x2000 ;  /* 0x000020000002b802 */ /* 0x004fe20000000f00 */
[----:B--234-:R-:W-:Y:S10]  /*20d0*/  @P0 BRA `(.L_x_34) ;  /* 0x00000000000c0947 */ /* 0x01cff40003800000 */
[----:B------:R-:W-:-:S04]  /*20e0*/  SHF.L.U32 R3, R12, 0x1f, RZ ;  /* 0x0000001f0c037819 */ /* 0x000fc800000006ff */
[----:B------:R-:W2:Y:S02]  /*20f0*/  SYNCS.PHASECHK.TRANS64.TRYWAIT P0, [UR17+0xd8], R3 ;  /* 0x0000d803ff0075a7 */ /* 0x000ea40008001111 */
[----:B--2---:R-:W-:Y:S05]  /*2100*/  @!P0 BRA `(.L_x_35) ;  /* 0x0000005800108947 */ /* 0x004fea0003800000 */
.L_x_34:
[----:B------:R2:W-:Y:S01]  /*2110*/  @!P3 SYNCS.ARRIVE.TRANS64 RZ, [UR17], R2 ;  /* 0x00000002ffffb9a7 */ /* 0x0005e20008000011 */
[----:B------:R-:W-:-:S04]  /*2120*/  ULOP3.LUT UR5, UR25, 0x2, URZ, 0xfc, !UPT ;  /* 0x0000000219057892 */ /* 0x000fc8000f8efcff */
[----:B------:R-:W-:-:S09]  /*2130*/  UISETP.NE.AND UP0, UPT, UR5, 0x2, UPT ;  /* 0x000000020500788c */ /* 0x000fd2000bf05270 */
[----:B------:R-:W-:Y:S05]  /*2140*/  BRA.U UP0, `(.L_x_36) ;  /* 0x0000000100047547 */ /* 0x000fea000b800000 */
[----:B------:R-:W-:Y:S05]  /*2150*/  BPT.TRAP 0x1 ;  /* 0x000000040000795c */ /* 0x000fea0000300000 */
.L_x_36:
[----:B------:R-:W-:Y:S04]  /*2160*/  BSSY.RECONVERGENT B0, `(.L_x_37) ;  /* 0x0000003000007945 */ /* 0x000fe80003800200 */
[----:B------:R-:W-:Y:S05]  /*2170*/  @P2 BRA `(.L_x_38) ;  /* 0x0000000000042947 */ /* 0x000fea0003800000 */
[----:B------:R-:W-:Y:S05]  /*2180*/  BPT.TRAP 0x1 ;  /* 0x000000040000795c */ /* 0x000fea0000300000 */
.L_x_38:
[----:B------:R-:W-:Y:S05]  /*2190*/  BSYNC.RECONVERGENT B0 ;  /* 0x0000000000007941 */ /* 0x000fea0003800200 */
.L_x_37:
[----:B------:R-:W-:Y:S02]  /*21a0*/  UIADD3 UR5, UPT, UPT, UR4, 0x1, URZ ;  /* 0x0000000104057890 */ /* 0x000fe4000fffe0ff */
[----:B------:R-:W-:Y:S02]  /*21b0*/  USHF.L.U32 UR18, UR13, 0x6, URZ ;  /* 0x000000060d127899 */ /* 0x000fe400080006ff */
[----:B------:R-:W-:Y:S02]  /*21c0*/  UISETP.NE.AND UP0, UPT, UR5, 0x1b, UPT ;  /* 0x0000001b0500788c */ /* 0x000fe4000bf05270 */
[----:B------:R-:W-:Y:S02]  /*21d0*/  USHF.L.U32 UR16, UR4, 0xc, URZ ;  /* 0x0000000c04107899 */ /* 0x000fe400080006ff */
[----:B------:R-:W-:Y:S02]  /*21e0*/  USEL UR8, URZ, 0x1, UP0 ;  /* 0x00000001ff087887 */ /* 0x000fe40008000000 */
[----:B------:R-:W-:-:S02]  /*21f0*/  USEL UR5, UR5, URZ, UP0 ;  /* 0x000000ff05057287 */ /* 0x000fc40008000000 */
[----:B------:R-:W-:Y:S02]  /*2200*/  UIADD3 UR22, UP0, UPT, UR28, 0x180, URZ ;  /* 0x000001801c167890 */ /* 0x000fe4000ff1e0ff */
[----:B------:R-:W-:Y:S01]  /*2210*/  UIADD3 UR13, UPT, UPT, UR13, 0x1, URZ ;  /* 0x000000010d0d7890 */ /* 0x000fe2000fffe0ff */
[----:B------:R-:W-:Y:S01]  /*2220*/  LOP3.LUT R12, R12, UR8, RZ, 0x3c, !PT ;  /* 0x000000080c0c7c12 */ /* 0x000fe2000f8e3cff */
[----:B------:R-:W-:Y:S02]  /*2230*/  UIADD3 UR14, UP1, UPT, UR28, 0x80, URZ ;  /* 0x000000801c0e7890 */ /* 0x000fe4000ff3e0ff */
[----:B------:R-:W-:Y:S01]  /*2240*/  UIADD3.X UR23, UPT, UPT, URZ, UR29, URZ, UP0, !UPT ;  /* 0x0000001dff177290 */ /* 0x000fe200087fe4ff */
[----:B-1----:R-:W-:Y:S01]  /*2250*/  SHF.L.U32 R0, R12, 0x1f, RZ ;  /* 0x0000001f0c007819 */ /* 0x002fe200000006ff */
[----:B------:R-:W-:Y:S02]  /*2260*/  ULOP3.LUT UR8, UR16, UR24, URZ, 0xfc, !UPT ;  /* 0x0000001810087292 */ /* 0x000fe4000f8efcff */
[----:B------:R-:W-:-:S02]  /*2270*/  UISETP.NE.AND UP0, UPT, UR13, UR26, UPT ;  /* 0x0000001a0d00728c */ /* 0x000fc4000bf05270 */
[----:B------:R-:W-:Y:S02]  /*2280*/  ULEA UR7, UR5, UR6, 0x3 ;  /* 0x0000000605077291 */ /* 0x000fe4000f8e18ff */
[----:B------:R-:W-:Y:S02]  /*2290*/  UIADD3 UR16, UPT, UPT, UR6, 0x2600, UR16 ;  /* 0x0000260006107890 */ /* 0x000fe4000fffe010 */
[----:B------:R-:W-:Y:S02]  /*22a0*/  UIADD3.X UR15, UPT, UPT, URZ, UR29, URZ, UP1, !UPT ;  /* 0x0000001dff0f7290 */ /* 0x000fe40008ffe4ff */
[----:B------:R-:W-:Y:S01]  /*22b0*/  UIADD3 UR8, UPT, UPT, UR6, 0x1d600, UR8 ;  /* 0x0001d60006087890 */ /* 0x000fe2000fffe008 */
[----:B------:R-:W-:Y:S01]  /*22c0*/  UMOV UR30, 0x0 ;  /* 0x00000000001e7882 */ /* 0x000fe20000000000 */
[----:B------:R-:W-:Y:S01]  /*22d0*/  UMOV UR31, 0x10000000 ;  /* 0x10000000001f7882 */ /* 0x000fe20000000000 */
[----:B------:R-:W-:Y:S01]  /*22e0*/  UMOV UR19, UR35 ;  /* 0x0000002300137c82 */ /* 0x000fe20008000000 */
[----:B------:R-:W-:Y:S01]  /*22f0*/  UMOV UR20, UR36 ;  /* 0x0000002400147c82 */ /* 0x000fe20008000000 */
[----:B------:R3:W4:Y:S01]  /*2300*/  SYNCS.PHASECHK.TRANS64.TRYWAIT P0, [UR7+0xd8], R0 ;  /* 0x0000d800ff0075a7 */ /* 0x0007220008001107 */
[----:B------:R-:W-:Y:S01]  /*2310*/  UMOV UR4, 0xff0000 ;  /* 0x00ff000000047882 */ /* 0x000fe20000000000 */
[----:B------:R-:W-:Y:S01]  /*2320*/  UMOV UR12, UR36 ;  /* 0x00000024000c7c82 */ /* 0x000fe20008000000 */
[----:B------:R-:W-:Y:S01]  /*2330*/  UMOV UR9, UR17 ;  /* 0x0000001100097c82 */ /* 0x000fe20008000000 */
[----:B------:R-:W-:Y:S01]  /*2340*/  UMOV UR10, UR18 ;  /* 0x00000012000a7c82 */ /* 0x000fe20008000000 */
[----:B------:R-:W-:Y:S01]  /*2350*/  UTMALDG.3D [UR16], [UR14], desc[UR30] ;  /* 0x00001e100e0075b4 */ /* 0x000fe20008011000 */
[----:B------:R1:W-:Y:S02]  /*2360*/  UTMALDG.3D.MULTICAST [UR8], [UR22], UR4, desc[UR30] ;  /* 0x00001e08160073b4 */ /* 0x0003e40008011804 */
[----:B-1----:R-:W-:Y:S01]  /*2370*/  UMOV UR4, UR5 ;  /* 0x0000000500047c82 */ /* 0x002fe20008000000 */
[----:B------:R-:W-:Y:S05]  /*2380*/  BRA.U UP0, `(.L_x_39) ;  /* 0xfffffffd00487547 */ /* 0x000fea000b83ffff */
.L_x_33:
[C---:B------:R-:W-:Y:S01]  /*2390*/  LEA R3, R11.reuse, UR6, 0x3 ;  /* 0x000000060b037c11 */ /* 0x040fe2000f8e18ff */
[----:B------:R-:W-:Y:S01]  /*23a0*/  NOP ;  /* 0x0000000000007918 */ /* 0x000fe20000000000 */
[----:B-1-3--:R-:W-:Y:S02]  /*23b0*/  SHF.L.U32 R0, R10, 0x1f, RZ ;  /* 0x0000001f0a007819 */ /* 0x00afe400000006ff */
[----:B------:R-:W-:Y:S02]  /*23c0*/  LEA R4, R11, UR6, 0x4 ;  /* 0x000000060b047c11 */ /* 0x000fe4000f8e20ff */
[----:B--2-4-:R-:W1:Y:S02]  /*23d0*/  SYNCS.PHASECHK.TRANS64.TRYWAIT P0, [R3+URZ+0x1d0], R0 ;  /* 0x0001d000030075a7 */ /* 0x014e6400080011ff */
[----:B-1----:R-:W-:Y:S05]  /*23e0*/  @!P0 BRA `(.L_x_40) ;  /* 0x0000005400708947 */ /* 0x002fea0003800000 */
.L_x_129:
[----:B------:R-:W2:Y:S01]  /*23f0*/  LDS.128 R4, [R4+0x260] ;  /* 0x0002600004047984 */ /* 0x000ea20000000c00 */
[----:B------:R-:W-:Y:S01]  /*2400*/  UISETP.GE.AND UP0, UPT, UR42, 0x1, UPT ;  /* 0x000000012a00788c */ /* 0x000fe2000bf06270 */
[----:B------:R-:W-:Y:S01]  /*2410*/  @!PT LDS RZ, [RZ] ;  /* 0x00000000fffff984 */ /* 0x000fe20000000800 */
[----:B------:R-:W-:Y:S01]  /*2420*/  @!PT LDS RZ, [RZ] ;  /* 0x00000000fffff984 */ /* 0x000fe20000000800 */
[----:B------:R-:W-:Y:S01]  /*2430*/  @!PT LDS RZ, [RZ] ;  /* 0x00000000fffff984 */ /* 0x000fe20000000800 */
[----:B------:R-:W-:Y:S01]  /*2440*/  @!PT LDS RZ, [RZ] ;  /* 0x00000000fffff984 */ /* 0x000fe20000000800 */
[----:B------:R3:W-:Y:S06]  /*2450*/  MEMBAR.ALL.CTA ;  /* 0x0000000000007992 */ /* 0x0007ec0000008000 */
[----:B---3--:R-:W3:Y:S01]  /*2460*/  FENCE.VIEW.ASYNC.S ;  /* 0x00000000000073c6 */ /* 0x008ee20000000000 */
[----:B--2---:R-:W-:-:S13]  /*2470*/  LOP3.LUT P0, RZ, R6, 0x1, RZ, 0xc0, !PT ;  /* 0x0000000106ff7812 */ /* 0x004fda000780c0ff */
[----:B---3--:R-:W-:Y:S01]  /*2480*/  VOTEU.ANY UP1, P0 ;  /* 0x0000000000ff7886 */ /* 0x008fe20000020100 */
[----:B------:R-:W-:-:S13]  /*2490*/  PLOP3.LUT P0, PT, PT, PT, UP1, 0x80, 0x8 ;  /* 0x000000000008781c */ /* 0x000fda0003f0f018 */
[----:B-1----:R-:W-:Y:S02]  /*24a0*/  @P0 LOP3.LUT R0, R5, 0xffff, RZ, 0xc0, !PT ;  /* 0x0000ffff05000812 */ /* 0x002fe400078ec0ff */
[----:B------:R-:W-:Y:S02]  /*24b0*/  @P0 MOV R2, R4 ;  /* 0x0000000400020202 */ /* 0x000fe40000000f00 */
[----:B------:R-:W-:Y:S01]  /*24c0*/  @P0 R2UR UR7, R0 ;  /* 0x00000000000702ca */ /* 0x000fe200000e0000 */
[----:B------:R-:W-:Y:S01]  /*24d0*/  VIADD R0, R3, 0x1e0 ;  /* 0x000001e003007836 */ /* 0x000fe20000000000 */
[----:B------:R-:W-:Y:S02]  /*24e0*/  @P0 SHF.R.U32.HI R4, RZ, 0x10, R5 ;  /* 0x00000010ff040819 */ /* 0x000fe40000011605 */
[----:B------:R-:W-:Y:S02]  /*24f0*/  @P0 R2UR UR8, R2 ;  /* 0x00000000020802ca */ /* 0x000fe400000e0000 */
[----:B------:R-:W-:-:S02]  /*2500*/  PRMT R0, RZ, 0x654, R0 ;  /* 0x00000654ff007816 */ /* 0x000fc40000000000 */
[----:B------:R-:W-:Y:S02]  /*2510*/  @P0 R2UR UR4, R4 ;  /* 0x00000000040402ca */ /* 0x000fe400000e0000 */
[----:B------:R1:W-:Y:S03]  /*2520*/  SYNCS.ARRIVE.TRANS64.RED.A1T0 RZ, [R0+URZ], RZ ;  /* 0x000000ff00ff79a7 */ /* 0x0003e600081004ff */
[----:B------:R-:W-:-:S04]  /*2530*/  @UP1 UMOV UR27, UR7 ;  /* 0x00000007001b1c82 */ /* 0x000fc80008000000 */
[----:B------:R-:W-:-:S04]  /*2540*/  @UP1 UMOV UR37, UR8 ;  /* 0x0000000800251c82 */ /* 0x000fc80008000000 */
[----:B------:R-:W-:Y:S01]  /*2550*/  @UP1 UMOV UR36, UR4 ;  /* 0x0000000400241c82 */ /* 0x000fe20008000000 */
[----:B------:R-:W-:Y:S05]  /*2560*/  BRA.U !UP0, `(.L_x_41) ;  /* 0x0000000108d47547 */ /* 0x000fea000b800000 */
[----:B------:R-:W2:Y:S01]  /*2570*/  LDCU.128 UR12, c[0x0][0xb10] ;  /* 0x00016200ff0c77ac */ /* 0x000ea20008000c00 */
[----:B------:R-:W3:Y:S01]  /*2580*/  LDCU UR26, c[0x0][0xb20] ;  /* 0x00016400ff1a77ac */ /* 0x000ee20008000800 */
[----:B------:R-:W4:Y:S01]  /*2590*/  LDCU UR20, c[0x0][0xb0c] ;  /* 0x00016180ff1477ac */ /* 0x000f220008000800 */
[----:B------:R-:W1:Y:S01]  /*25a0*/  LDCU.64 UR10, c[0x0][0xb28] ;  /* 0x00016500ff0a77ac */ /* 0x000e620008000a00 */
[----:B------:R-:W-:Y:S02]  /*25b0*/  UISETP.NE.AND UP3, UPT, UR42, 0x1, UPT ;  /* 0x000000012a00788c */ /* 0x000fe4000bf65270 */
[----:B--2---:R-:W-:Y:S02]  /*25c0*/  UIMAD.WIDE.U32 UR16, UR38, UR15, URZ ;  /* 0x0000000f261072a5 */ /* 0x004fe4000f8e00ff */
[----:B------:R-:W-:Y:S02]  /*25d0*/  UIMAD.WIDE.U32 UR8, UR39, UR12, URZ ;  /* 0x0000000c270872a5 */ /* 0x000fe4000f8e00ff */
[----:B------:R-:W-:-:S02]  /*25e0*/  UISETP.NE.AND UP0, UPT, UR14, 0x1, UPT ;  /* 0x000000010e00788c */ /* 0x000fc4000bf05270 */
[----:B------:R-:W-:Y:S01]  /*25f0*/  UIMAD.WIDE.U32 UR22, UR27, UR15, URZ ;  /* 0x0000000f1b1672a5 */ /* 0x000fe2000f8e00ff */
[----:B------:R-:W-:Y:S02]  /*2600*/  UMOV UR16, UR17 ;  /* 0x0000001100107c82 */ /* 0x000fe40008000000 */
[----:B------:R-:W-:Y:S01]  /*2610*/  UMOV UR8, UR9 ;  /* 0x0000000900087c82 */ /* 0x000fe20008000000 */
[----:B---3--:R-:W-:Y:S02]  /*2620*/  USHF.R.U32.HI UR16, URZ, UR26, UR16 ;  /* 0x0000001aff107299 */ /* 0x008fe40008011610 */
[----:B----4-:R-:W-:Y:S02]  /*2630*/  UISETP.NE.AND UP2, UPT, UR20, 0x1, UPT ;  /* 0x000000011400788c */ /* 0x010fe4000bf45270 */
[----:B------:R-:W-:Y:S02]  /*2640*/  USHF.R.U32.HI UR8, URZ, UR13, UR8 ;  /* 0x0000000dff087299 */ /* 0x000fe40008011608 */
[----:B------:R-:W-:-:S02]  /*2650*/  USEL UR7, UR38, UR16, !UP0 ;  /* 0x0000001026077287 */ /* 0x000fc4000c000000 */
[----:B------:R-:W-:Y:S02]  /*2660*/  USEL UR8, UR39, UR8, !UP2 ;  /* 0x0000000827087287 */ /* 0x000fe4000d000000 */
[----:B-1----:R-:W-:Y:S01]  /*2670*/  UIMAD.WIDE.U32 UR16, UR7, UR10, URZ ;  /* 0x0000000a071072a5 */ /* 0x002fe2000f8e00ff */
[----:B------:R-:W-:Y:S01]  /*2680*/  UMOV UR4, UR23 ;  /* 0x0000001700047c82 */ /* 0x000fe20008000000 */
[----:B------:R-:W-:Y:S02]  /*2690*/  UIMAD.WIDE.U32 UR18, UR37, UR12, URZ ;  /* 0x0000000c251272a5 */ /* 0x000fe4000f8e00ff */
[----:B------:R-:W-:-:S03]  /*26a0*/  UIMAD.WIDE.U32 UR22, UR8, UR10, URZ ;  /* 0x0000000a081672a5 */ /* 0x000fc6000f8e00ff */
[----:B------:R-:W-:Y:S01]  /*26b0*/  UMOV UR16, UR17 ;  /* 0x0000001100107c82 */ /* 0x000fe20008000000 */
[----:B------:R-:W-:Y:S02]  /*26c0*/  USHF.R.U32.HI UR4, URZ, UR26, UR4 ;  /* 0x0000001aff047299 */ /* 0x000fe40008011604 */
[----:B------:R-:W-:Y:S01]  /*26d0*/  @UP3 USHF.R.U32.HI UR7, URZ, UR11, UR16 ;  /* 0x0000000bff073299 */ /* 0x000fe20008011610 */
[----:B------:R-:W-:Y:S01]  /*26e0*/  UMOV UR18, UR19 ;  /* 0x0000001300127c82 */ /* 0x000fe20008000000 */
[----:B------:R-:W-:Y:S01]  /*26f0*/  UMOV UR22, UR23 ;  /* 0x0000001700167c82 */ /* 0x000fe20008000000 */
[----:B------:R-:W-:Y:S02]  /*2700*/  USHF.R.U32.HI UR13, URZ, UR13, UR18 ;  /* 0x0000000dff0d7299 */ /* 0x000fe40008011612 */
[----:B------:R-:W-:Y:S02]  /*2710*/  USEL UR4, UR27, UR4, !UP0 ;  /* 0x000000041b047287 */ /* 0x000fe4000c000000 */
[----:B------:R-:W-:-:S02]  /*2720*/  @UP3 USHF.R.U32.HI UR8, URZ, UR11, UR22 ;  /* 0x0000000bff083299 */ /* 0x000fc40008011616 */
[----:B------:R-:W-:Y:S02]  /*2730*/  UIMAD UR9, UR42, UR7, URZ ;  /* 0x000000072a0972a4 */ /* 0x000fe4000f8e02ff */
[----:B------:R-:W-:Y:S02]  /*2740*/  USEL UR7, UR37, UR13, !UP2 ;  /* 0x0000000d25077287 */ /* 0x000fe4000d000000 */
[----:B------:R-:W-:Y:S02]  /*2750*/  UIMAD UR12, UR42, UR8, URZ ;  /* 0x000000082a0c72a4 */ /* 0x000fe4000f8e02ff */
[----:B------:R-:W-:Y:S02]  /*2760*/  UISETP.GE.AND UP0, UPT, UR4, UR9, UPT ;  /* 0x000000090400728c */ /* 0x000fe4000bf06270 */
[----:B------:R-:W-:Y:S02]  /*2770*/  UIMAD.WIDE.U32 UR16, UR4, UR10, URZ ;  /* 0x0000000a041072a5 */ /* 0x000fe4000f8e00ff */
[----:B------:R-:W-:-:S02]  /*2780*/  UISETP.GE.OR UP0, UPT, UR7, UR12, UP0 ;  /* 0x0000000c0700728c */ /* 0x000fc40008706670 */
[----:B------:R-:W-:Y:S02]  /*2790*/  UIMAD.WIDE.U32 UR12, UR7, UR10, URZ ;  /* 0x0000000a070c72a5 */ /* 0x000fe4000f8e00ff */
[----:B------:R-:W-:Y:S01]  /*27a0*/  UIADD3 UR15, UPT, UPT, -UR4, URZ, URZ ;  /* 0x000000ff040f7290 */ /* 0x000fe2000fffe1ff */
[----:B------:R-:W-:Y:S01]  /*27b0*/  UMOV UR10, UR17 ;  /* 0x00000011000a7c82 */ /* 0x000fe20008000000 */
[----:B------:R-:W-:Y:S02]  /*27c0*/  UIADD3 UR12, UPT, UPT, -UR7, URZ, URZ ;  /* 0x000000ff070c7290 */ /* 0x000fe4000fffe1ff */
[----:B------:R-:W-:-:S03]  /*27d0*/  USHF.R.U32.HI UR10, URZ, UR11, UR10 ;  /* 0x0000000bff0a7299 */ /* 0x000fc6000801160a */
[----:B------:R-:W-:Y:S01]  /*27e0*/  @!UP0 UMOV UR9, UR13 ;  /* 0x0000000d00098c82 */ /* 0x000fe20008000000 */
[----:B------:R-:W-:Y:S02]  /*27f0*/  UIMAD UR15, UR14, UR15, UR27 ;  /* 0x0000000f0e0f72a4 */ /* 0x000fe4000f8e021b */
[----:B------:R-:W-:Y:S02]  /*2800*/  USEL UR10, UR4, UR10, !UP3 ;  /* 0x0000000a040a7287 */ /* 0x000fe4000d800000 */
[----:B------:R-:W-:Y:S02]  /*2810*/  @!UP0 USHF.R.U32.HI UR9, URZ, UR11, UR9 ;  /* 0x0000000bff098299 */ /* 0x000fe40008011609 */
[----:B------:R-:W-:Y:S02]  /*2820*/  UIADD3 UR11, UPT, UPT, -UR10, URZ, URZ ;  /* 0x000000ff0a0b7290 */ /* 0x000fe4000fffe1ff */
[----:B------:R-:W-:Y:S02]  /*2830*/  @!UP0 USEL UR9, UR7, UR9, !UP3 ;  /* 0x0000000907098287 */ /* 0x000fe4000d800000 */
[----:B------:R-:W-:-:S02]  /*2840*/  UIMAD UR11, UR42, UR11, UR4 ;  /* 0x0000000b2a0b72a4 */ /* 0x000fc4000f8e0204 */
[----:B------:R-:W-:Y:S02]  /*2850*/  @!UP0 UIADD3 UR10, UPT, UPT, UR10, -UR9, URZ ;  /* 0x800000090a0a8290 */ /* 0x000fe4000fffe0ff */
[----:B------:R-:W-:Y:S02]  /*2860*/  @!UP0 UIMAD UR9, UR11, UR8, UR9 ;  /* 0x000000080b0982a4 */ /* 0x000fe4000f8e0209 */
[----:B------:R-:W-:Y:S02]  /*2870*/  @!UP0 UIMAD UR4, UR42, UR10, UR7 ;  /* 0x0000000a2a0482a4 */ /* 0x000fe4000f8e0207 */
[----:B------:R-:W-:Y:S02]  /*2880*/  UIMAD UR8, UR20, UR12, UR37 ;  /* 0x0000000c140872a4 */ /* 0x000fe4000f8e0225 */
[----:B------:R-:W-:Y:S01]  /*2890*/  UIMAD UR27, UR4, UR14, UR15 ;  /* 0x0000000e041b72a4 */ /* 0x000fe2000f8e020f */
[----:B------:R-:W-:Y:S02]  /*28a0*/  @!UP0 UMOV UR7, UR9 ;  /* 0x0000000900078c82 */ /* 0x000fe40008000000 */
[----:B------:R-:W-:-:S12]  /*28b0*/  UIMAD UR37, UR7, UR20, UR8 ;  /* 0x00000014072572a4 */ /* 0x000fd8000f8e0208 */
.L_x_41:
[----:B------:R-:W2:Y:S02]  /*28c0*/  LDCU UR4, c[0x0][0xb30] ;  /* 0x00016600ff0477ac */ /* 0x000ea40008000800 */
[----:B--2---:R-:W-:-:S09]  /*28d0*/  UISETP.NE.AND UP0, UPT, UR4, 0x1, UPT ;  /* 0x000000010400788c */ /* 0x004fd2000bf05270 */
[----:B------:R-:W-:Y:S05]  /*28e0*/  BRA.U UP0, `(.L_x_42) ;  /* 0x0000000100447547 */ /* 0x000fea000b800000 */
[----:B------:R-:W2:Y:S01]  /*28f0*/  LDCU.128 UR12, c[0x0][0xb10] ;  /* 0x00016200ff0c77ac */ /* 0x000ea20008000c00 */
[----:B------:R-:W3:Y:S01]  /*2900*/  LDCU UR16, c[0x0][0xb0c] ;  /* 0x00016180ff1077ac */ /* 0x000ee20008000800 */
[----:B------:R-:W4:Y:S01]  /*2910*/  LDCU UR17, c[0x0][0xb20] ;  /* 0x00016400ff1177ac */ /* 0x000f220008000800 */
[----:B--2---:R-:W-:Y:S02]  /*2920*/  UIMAD.WIDE.U32 UR10, UR37, UR12, URZ ;  /* 0x0000000c250a72a5 */ /* 0x004fe4000f8e00ff */
[----:B------:R-:W-:Y:S02]  /*2930*/  UIMAD.WIDE.U32 UR8, UR27, UR15, URZ ;  /* 0x0000000f1b0872a5 */ /* 0x000fe4000f8e00ff */
[----:B---3--:R-:W-:Y:S02]  /*2940*/  UISETP.NE.AND UP2, UPT, UR16, 0x1, UPT ;  /* 0x000000011000788c */ /* 0x008fe4000bf45270 */
[----:B------:R-:W-:Y:S01]  /*2950*/  UISETP.NE.AND UP0, UPT, UR14, 0x1, UPT ;  /* 0x000000010e00788c */ /* 0x000fe2000bf05270 */
[----:B------:R-:W-:-:S02]  /*2960*/  UMOV UR7, UR11 ;  /* 0x0000000b00077c82 */ /* 0x000fc40008000000 */
[----:B------:R-:W-:Y:S01]  /*2970*/  UMOV UR4, UR9 ;  /* 0x0000000900047c82 */ /* 0x000fe20008000000 */
[----:B------:R-:W-:Y:S02]  /*2980*/  USHF.R.U32.HI UR7, URZ, UR13, UR7 ;  /* 0x0000000dff077299 */ /* 0x000fe40008011607 */
[----:B----4-:R-:W-:Y:S02]  /*2990*/  USHF.R.U32.HI UR4, URZ, UR17, UR4 ;  /* 0x00000011ff047299 */ /* 0x010fe40008011604 */
[----:B------:R-:W-:Y:S02]  /*29a0*/  USEL UR7, UR37, UR7, !UP2 ;  /* 0x0000000725077287 */ /* 0x000fe4000d000000 */
[----:B------:R-:W-:-:S04]  /*29b0*/  USEL UR4, UR27, UR4, !UP0 ;  /* 0x000000041b047287 */ /* 0x000fc8000c000000 */
[----:B------:R-:W-:Y:S02]  /*29c0*/  UIADD3 UR8, UPT, UPT, UR7, -UR4, URZ ;  /* 0x8000000407087290 */ /* 0x000fe4000fffe0ff */
[----:B------:R-:W-:Y:S02]  /*29d0*/  UIADD3 UR4, UPT, UPT, -UR7, UR4, URZ ;  /* 0x0000000407047290 */ /* 0x000fe4000fffe1ff */
[----:B------:R-:W-:Y:S02]  /*29e0*/  UIMAD UR27, UR8, UR14, UR27 ;  /* 0x0000000e081b72a4 */ /* 0x000fe4000f8e021b */
[----:B------:R-:W-:-:S12]  /*29f0*/  UIMAD UR37, UR4, UR16, UR37 ;  /* 0x00000010042572a4 */ /* 0x000fd8000f8e0225 */
.L_x_42:
[----:B------:R-:W-:Y:S01]  /*2a00*/  VIADD R11, R11, 0x1 ;  /* 0x000000010b0b7836 */ /* 0x000fe20000000000 */
[----:B------:R-:W-:Y:S01]  /*2a10*/  PLOP3.LUT P1, PT, PT, PT, PT, 0x80, 0x8 ;  /* 0x000000000008781c */ /* 0x000fe20003f2f070 */
[----:B------:R-:W-:Y:S02]  /*2a20*/  UIADD3 UR46, UPT, UPT, UR37, UR57, URZ ;  /* 0x00000039252e7290 */ /* 0x000fe4000fffe0ff */
[----:B------:R-:W-:Y:S01]  /*2a30*/  UIADD3 UR45, UPT, UPT, UR27, UR60, URZ ;  /* 0x0000003c1b2d7290 */ /* 0x000fe2000fffe0ff */
[----:B------:R-:W-:-:S04]  /*2a40*/  ISETP.NE.AND P0, PT, R11, 0x2, PT ;  /* 0x000000020b00780c */ /* 0x000fc80003f05270 */
[----:B-1----:R-:W-:Y:S02]  /*2a50*/  SEL R0, RZ, 0x1, P0 ;  /* 0x00000001ff007807 */ /* 0x002fe40000000000 */
[----:B------:R-:W-:Y:S02]  /*2a60*/  SEL R11, R11, RZ, P0 ;  /* 0x000000ff0b0b7207 */ /* 0x000fe40000000000 */
[----:B------:R-:W-:Y:S01]  /*2a70*/  LOP3.LUT R10, R10, R0, RZ, 0x3c, !PT ;  /* 0x000000000a0a7212 */ /* 0x000fe200078e3cff */
[----:B------:R-:W-:Y:S06]  /*2a80*/  BRA.U UP1, `(.L_x_43) ;  /* 0xfffffff101447547 */ /* 0x000fec000b83ffff */
[----:B------:R-:W-:Y:S01]  /*2a90*/  UIADD3 UR7, UPT, UPT, UR6, 0xd8, URZ ;  /* 0x000000d806077890 */ /* 0x000fe2000fffe0ff */
[----:B------:R-:W-:-:S03]  /*2aa0*/  SHF.L.U32 R2, R12, 0x1f, RZ ;  /* 0x0000001f0c027819 */ /* 0x000fc600000006ff */
[----:B------:R-:W-:-:S09]  /*2ab0*/  ULEA UR4, UR5, UR7, 0x3 ;  /* 0x0000000705047291 */ /* 0x000fd2000f8e18ff */
[----:B------:R-:W1:Y:S02]  /*2ac0*/  SYNCS.PHASECHK.TRANS64.TRYWAIT P0, [UR4], R2 ;  /* 0x00000002ff0075a7 */ /* 0x000e640008001104 */
[----:B-1----:R-:W-:Y:S05]  /*2ad0*/  @!P0 BRA `(.L_x_44) ;  /* 0x0000004c00c88947 */ /* 0x002fea0003800000 */
.L_x_131:
[----:B------:R-:W-:-:S04]  /*2ae0*/  UIADD3 UR4, UPT, UPT, UR5, 0x1, URZ ;  /* 0x0000000105047890 */ /* 0x000fc8000fffe0ff */
[----:B------:R-:W-:-:S04]  /*2af0*/  UISETP.NE.AND UP0, UPT, UR4, 0x1b, UPT ;  /* 0x0000001b0400788c */ /* 0x000fc8000bf05270 */
[----:B------:R-:W-:Y:S02]  /*2b00*/  USEL UR6, URZ, 0x1, UP0 ;  /* 0x00000001ff067887 */ /* 0x000fe40008000000 */
[----:B------:R-:W-:-:S04]  /*2b10*/  USEL UR4, UR4, URZ, UP0 ;  /* 0x000000ff04047287 */ /* 0x000fc80008000000 */
[----:B------:R-:W-:Y:S01]  /*2b20*/  ULEA UR5, UR4, UR7, 0x3 ;  /* 0x0000000704057291 */ /* 0x000fe2000f8e18ff */
[----:B-1----:R-:W-:-:S04]  /*2b30*/  LOP3.LUT R2, R12, UR6, RZ, 0x3c, !PT ;  /* 0x000000060c027c12 */ /* 0x002fc8000f8e3cff */
[----:B------:R-:W-:-:S04]  /*2b40*/  SHF.L.U32 R3, R2, 0x1f, RZ ;  /* 0x0000001f02037819 */ /* 0x000fc800000006ff */
[----:B------:R-:W1:Y:S02]  /*2b50*/  SYNCS.PHASECHK.TRANS64.TRYWAIT P0, [UR5], R3 ;  /* 0x00000003ff0075a7 */ /* 0x000e640008001105 */
[----:B-1----:R-:W-:Y:S05]  /*2b60*/  @!P0 BRA `(.L_x_45) ;  /* 0x0000004c00bc8947 */ /* 0x002fea0003800000 */
.L_x_133:
[----:B------:R-:W-:-:S04]  /*2b70*/  UIADD3 UR4, UPT, UPT, UR4, 0x1, URZ ;  /* 0x0000000104047890 */ /* 0x000fc8000fffe0ff */
[----:B------:R-:W-:-:S04]  /*2b80*/  UISETP.NE.AND UP0, UPT, UR4, 0x1b, UPT ;  /* 0x0000001b0400788c */ /* 0x000fc8000bf05270 */
[----:B------:R-:W-:Y:S02]  /*2b90*/  USEL UR6, URZ, 0x1, UP0 ;  /* 0x00000001ff067887 */ /* 0x000fe40008000000 */
[----:B------:R-:W-:-:S04]  /*2ba0*/  USEL UR4, UR4, URZ, UP0 ;  /* 0x000000ff04047287 */ /* 0x000fc80008000000 */
[----:B------:R-:W-:Y:S01]  /*2bb0*/  ULEA UR5, UR4, UR7, 0x3 ;  /* 0x0000000704057291 */ /* 0x000fe2000f8e18ff */
[----:B------:R-:W-:-:S04]  /*2bc0*/  LOP3.LUT R2, R2, UR6, RZ, 0x3c, !PT ;  /* 0x0000000602027c12 */ /* 0x000fc8000f8e3cff */
[----:B-1----:R-:W-:-:S04]  /*2bd0*/  SHF.L.U32 R3, R2, 0x1f, RZ ;  /* 0x0000001f02037819 */ /* 0x002fc800000006ff */
[----:B------:R-:W1:Y:S02]  /*2be0*/  SYNCS.PHASECHK.TRANS64.TRYWAIT P0, [UR5], R3 ;  /* 0x00000003ff0075a7 */ /* 0x000e640008001105 */
[----:B-1----:R-:W-:Y:S05]  /*2bf0*/  @!P0 BRA `(.L_x_46) ;  /* 0x0000004c00b08947 */ /* 0x002fea0003800000 */
.L_x_135:
        /* <DEDUP_REMOVED lines=9> */
.L_x_137:
        /* <DEDUP_REMOVED lines=9> */
.L_x_139:
        /* <DEDUP_REMOVED lines=9> */
.L_x_141:
        /* <DEDUP_REMOVED lines=9> */
.L_x_143:
        /* <DEDUP_REMOVED lines=9> */
.L_x_145:
        /* <DEDUP_REMOVED lines=9> */
.L_x_147:
        /* <DEDUP_REMOVED lines=9> */
.L_x_149:
        /* <DEDUP_REMOVED lines=9> */
.L_x_151:
        /* <DEDUP_REMOVED lines=9> */
.L_x_153:
        /* <DEDUP_REMOVED lines=9> */
.L_x_155:
        /* <DEDUP_REMOVED lines=9> */
.L_x_157:
        /* <DEDUP_REMOVED lines=9> */
.L_x_159:
        /* <DEDUP_REMOVED lines=9> */
.L_x_161:
        /* <DEDUP_REMOVED lines=9> */
.L_x_163:
        /* <DEDUP_REMOVED lines=9> */
.L_x_165:
        /* <DEDUP_REMOVED lines=9> */
.L_x_167:
        /* <DEDUP_REMOVED lines=9> */
.L_x_169:
        /* <DEDUP_REMOVED lines=9> */
.L_x_171:
        /* <DEDUP_REMOVED lines=9> */
.L_x_173:
        /* <DEDUP_REMOVED lines=9> */
.L_x_175:
        /* <DEDUP_REMOVED lines=9> */
.L_x_177:
        /* <DEDUP_REMOVED lines=9> */
.L_x_179:
        /* <DEDUP_REMOVED lines=9> */
.L_x_181:
[----:B------:R-:W-:-:S04]  /*38f0*/  UIADD3 UR4, UPT, UPT, UR4, 0x1, URZ ;  /* 0x0000000104047890 */ /* 0x000fc8000fffe0ff */
[----:B------:R-:W-:-:S04]  /*3900*/  UISETP.NE.AND UP0, UPT, UR4, 0x1b, UPT ;  /* 0x0000001b0400788c */ /* 0x000fc8000bf05270 */
[----:B------:R-:W-:Y:S02]  /*3910*/  USEL UR5, URZ, 0x1, UP0 ;  /* 0x00000001ff057887 */ /* 0x000fe40008000000 */
[----:B------:R-:W-:-:S04]  /*3920*/  USEL UR4, UR4, URZ, UP0 ;  /* 0x000000ff04047287 */ /* 0x000fc80008000000 */
[----:B------:R-:W-:Y:S01]  /*3930*/  ULEA UR4, UR4, UR7, 0x3 ;  /* 0x0000000704047291 */ /* 0x000fe2000f8e18ff */
[----:B------:R-:W-:-:S04]  /*3940*/  LOP3.LUT R2, R2, UR5, RZ, 0x3c, !PT ;  /* 0x0000000502027c12 */ /* 0x000fc8000f8e3cff */
[----:B------:R-:W-:Y:S01]  /*3950*/  SHF.L.U32 R2, R2, 0x1f, RZ ;  /* 0x0000001f02027819 */ /* 0x000fe200000006ff */
[----:B-1----:R-:W-:-:S07]  /*3960*/  IMAD.U32 R0, RZ, RZ, UR4 ;  /* 0x00000004ff007e24 */ /* 0x002fce000f8e00ff */
.L_x_70:
[----:B-1----:R1:W2:Y:S02]  /*3970*/  SYNCS.PHASECHK.TRANS64.TRYWAIT P0, [R0+URZ], R2 ;  /* 0x00000002000075a7 */ /* 0x0022a400080011ff */
[----:B--2---:R-:W-:Y:S05]  /*3980*/  @!P0 NANOSLEEP.SYNCS 0x989680 ;  /* 0x009896800000895d */ /* 0x004fea0003900000 */
[----:B------:R-:W2:Y:S02]  /*3990*/  @!P0 SYNCS.PHASECHK.TRANS64 P0, [R0+URZ], R2 ;  /* 0x00000002000085a7 */ /* 0x000ea400080010ff */
[----:B--2---:R-:W-:Y:S05]  /*39a0*/  @P0 EXIT ;  /* 0x000000000000094d */ /* 0x004fea0003800000 */
[----:B------:R-:W-:Y:S05]  /*39b0*/  BRA `(.L_x_70) ;  /* 0xfffffffc00ec7947 */ /* 0x000fea000383ffff */
.L_x_23:
[----:B------:R-:W-:-:S04]  /*39c0*/  UISETP.NE.AND UP0, UPT, UR52, URZ, UPT ;  /* 0x000000ff3400728c */ /* 0x000fc8000bf05270 */
[----:B------:R-:W-:-:S09]  /*39d0*/  UISETP.NE.OR UP0, UPT, UR18, 0x1, UP0 ;  /* 0x000000011200788c */ /* 0x000fd20008705670 */
[----:B------:R-:W-:Y:S05]  /*39e0*/  BRA.U UP0, `(.L_x_71) ;  /* 0x0000000500487547 */ /* 0x000fea000b800000 */
[----:B------:R-:W-:Y:S01]  /*39f0*/  ISETP.GE.U32.AND P2, PT, R0, 0x8, PT ;  /* 0x000000080000780c */ /* 0x000fe20003f46070 */
[----:B------:R-:W-:Y:S01]  /*3a00*/  IMAD.MOV.U32 R12, RZ, RZ, 0x1 ;  /* 0x00000001ff0c7424 */ /* 0x000fe200078e00ff */
[----:B------:R-:W-:Y:S02]  /*3a10*/  CS2R R10, SRZ ;  /* 0x00000000000a7805 */ /* 0x000fe4000001ff00 */
[----:B------:R-:W-:Y:S01]  /*3a20*/  CS2R R8, SRZ ;  /* 0x0000000000087805 */ /* 0x000fe2000001ff00 */
[----:B------:R-:W-:Y:S01]  /*3a30*/  UMOV UR6, 0x400 ;  /* 0x0000040000067882 */ /* 0x000fe20000000000 */
[----:B------:R-:W-:Y:S01]  /*3a40*/  UMOV UR5, URZ ;  /* 0x000000ff00057c82 */ /* 0x000fe20008000000 */
[----:B------:R-:W-:-:S12]  /*3a50*/  ULEA UR6, UR52, UR6, 0x18 ;  /* 0x0000000634067291 */ /* 0x000fd8000f8ec0ff */
.L_x_75:
[----:B------:R-:W-:Y:S02]  /*3a60*/  LEA R2, R8, UR6, 0x3 ;  /* 0x0000000608027c11 */ /* 0x000fe4000f8e18ff */
[----:B------:R-:W-:-:S03]  /*3a70*/  SHF.L.U32 R4, R9, 0x1f, RZ ;  /* 0x0000001f09047819 */ /* 0x000fc600000006ff */
[----:B------:R-:W-:Y:S01]  /*3a80*/  VIADD R5, R2, 0x240 ;  /* 0x0000024002057836 */ /* 0x000fe20000000000 */
[----:B------:R-:W2:Y:S02]  /*3a90*/  SYNCS.PHASECHK.TRANS64.TRYWAIT P0, [R2+URZ+0x230], R4 ;  /* 0x00023004020075a7 */ /* 0x000ea400080011ff */
[----:B--2---:R-:W-:Y:S05]  /*3aa0*/  @!P0 BRA `(.L_x_72) ;  /* 0x0000004800448947 */ /* 0x004fea0003800000 */
.L_x_182:
[----:B------:R-:W-:Y:S01]  /*3ab0*/  ULEA UR4, UR5, UR6, 0x3 ;  /* 0x0000000605047291 */ /* 0x000fe2000f8e18ff */
[----:B--2---:R-:W-:Y:S01]  /*3ac0*/  PRMT R2, RZ, 0x654, R5 ;  /* 0x00000654ff027816 */ /* 0x004fe20000000005 */
[----:B------:R-:W-:Y:S01]  /*3ad0*/  @!P2 IMAD.MOV.U32 R4, RZ, RZ, 0x10 ;  /* 0x00000010ff04a424 */ /* 0x000fe200078e00ff */
[----:B------:R-:W-:Y:S01]  /*3ae0*/  SHF.L.U32 R5, R12, 0x1f, RZ ;  /* 0x0000001f0c057819 */ /* 0x000fe200000006ff */
[----:B------:R-:W-:Y:S01]  /*3af0*/  UIADD3 UR7, UPT, UPT, UR4, 0x1d0, URZ ;  /* 0x000001d004077890 */ /* 0x000fe2000fffe0ff */
[----:B------:R2:W-:Y:S05]  /*3b00*/  SYNCS.ARRIVE.TRANS64.RED.A1T0 RZ, [R2+URZ], RZ ;  /* 0x000000ff02ff79a7 */ /* 0x0005ea00081004ff */
[----:B------:R-:W-:Y:S01]  /*3b10*/  IMAD.U32 R6, RZ, RZ, UR7 ;  /* 0x00000007ff067e24 */ /* 0x000fe2000f8e00ff */
[----:B------:R-:W3:Y:S04]  /*3b20*/  SYNCS.PHASECHK.TRANS64.TRYWAIT P0, [UR4+0x1e0], R5 ;  /* 0x0001e005ff0075a7 */ /* 0x000ee80008001104 */
[----:B------:R-:W-:Y:S01]  /*3b30*/  PRMT R6, R0, 0x654, R6 ;  /* 0x0000065400067816 */ /* 0x000fe20000000006 */
[----:B--23--:R-:W-:Y:S06]  /*3b40*/  @!P0 BRA `(.L_x_73) ;  /* 0x0000004800308947 */ /* 0x00cfec0003800000 */
.L_x_184:
[----:B------:R-:W-:Y:S01]  /*3b50*/  ULEA UR8, UR5, UR6, 0x4 ;  /* 0x0000000605087291 */ /* 0x000fe2000f8e20ff */
[----:B------:R-:W-:Y:S01]  /*3b60*/  SEL R3, R6, R3, !P2 ;  /* 0x0000000306037207 */ /* 0x000fe20005000000 */
[----:B------:R-:W-:Y:S01]  /*3b70*/  UIADD3 UR9, UPT, UPT, UR4, 0x1d0, URZ ;  /* 0x000001d004097890 */ /* 0x000fe2000fffe0ff */
[----:B--2---:R-:W-:Y:S01]  /*3b80*/  LEA R2, R11, UR6, 0x3 ;  /* 0x000000060b027c11 */ /* 0x004fe2000f8e18ff */
[----:B------:R-:W-:Y:S01]  /*3b90*/  UIADD3 UR8, UPT, UPT, UR8, 0x260, URZ ;  /* 0x0000026008087890 */ /* 0x000fe2000fffe0ff */
[----:B------:R2:W-:Y:S01]  /*3ba0*/  @!P2 SYNCS.ARRIVE.TRANS64.RED RZ, [R3+URZ], R4 ;  /* 0x0000000403ffa9a7 */ /* 0x0005e200080004ff */
[----:B------:R-:W-:Y:S01]  /*3bb0*/  UIADD3 UR4, UPT, UPT, UR5, 0x1, URZ ;  /* 0x0000000105047890 */ /* 0x000fe2000fffe0ff */
[----:B------:R-:W-:-:S03]  /*3bc0*/  VIADD R8, R8, 0x1 ;  /* 0x0000000108087836 */ /* 0x000fc60000000000 */
[----:B------:R-:W-:Y:S02]  /*3bd0*/  UISETP.NE.AND UP0, UPT, UR4, 0x2, UPT ;  /* 0x000000020400788c */ /* 0x000fe4000bf05270 */
[----:B------:R-:W-:Y:S01]  /*3be0*/  ISETP.NE.AND P0, PT, R8, 0x2, PT ;  /* 0x000000020800780c */ /* 0x000fe20003f05270 */
[----:B------:R-:W-:Y:S06]  /*3bf0*/  UGETNEXTWORKID.BROADCAST [UR8], [UR9] ;  /* 0x00000000080073ca */ /* 0x000fec0008000100 */
[----:B------:R-:W-:Y:S02]  /*3c00*/  USEL UR7, URZ, 0x1, UP0 ;  /* 0x00000001ff077887 */ /* 0x000fe40008000000 */
[----:B------:R-:W-:-:S04]  /*3c10*/  USEL UR5, UR4, URZ, UP0 ;  /* 0x000000ff04057287 */ /* 0x000fc80008000000 */
[----:B------:R-:W-:Y:S02]  /*3c20*/  LOP3.LUT R12, R12, UR7, RZ, 0x3c, !PT ;  /* 0x000000070c0c7c12 */ /* 0x000fe4000f8e3cff */
[----:B--2---:R-:W-:-:S04]  /*3c30*/  SHF.L.U32 R4, R10, 0x1f, RZ ;  /* 0x0000001f0a047819 */ /* 0x004fc800000006ff */
[----:B------:R-:W2:Y:S02]  /*3c40*/  SYNCS.PHASECHK.TRANS64.TRYWAIT P1, [R2+URZ+0x1d0], R4 ;  /* 0x0001d004020075a7 */ /* 0x000ea400080211ff */
[----:B--2---:R-:W-:Y:S05]  /*3c50*/  @!P1 BRA `(.L_x_74) ;  /* 0x0000004800049947 */ /* 0x004fea0003800000 */
.L_x_185:
[C---:B--2---:R-:W-:Y:S01]  /*3c60*/  LEA R4, R11.reuse, UR6, 0x4 ;  /* 0x000000060b047c11 */ /* 0x044fe2000f8e20ff */
[----:B------:R-:W-:Y:S01]  /*3c70*/  VIADD R2, R2, 0x1e0 ;  /* 0x000001e002027836 */ /* 0x000fe20000000000 */
[----:B------:R-:W-:Y:S01]  /*3c80*/  SEL R8, R8, RZ, P0 ;  /* 0x000000ff08087207 */ /* 0x000fe20000000000 */
[----:B------:R-:W-:-:S03]  /*3c90*/  VIADD R11, R11, 0x1 ;  /* 0x000000010b0b7836 */ /* 0x000fc60000000000 */
[----:B------:R-:W2:Y:S01]  /*3ca0*/  LDS.128 R4, [R4+0x260] ;  /* 0x0002600004047984 */ /* 0x000ea20000000c00 */
[----:B------:R-:W-:Y:S02]  /*3cb0*/  PRMT R2, RZ, 0x654, R2 ;  /* 0x00000654ff027816 */ /* 0x000fe40000000002 */
[C---:B------:R-:W-:Y:S01]  /*3cc0*/  ISETP.NE.AND P1, PT, R11.reuse, 0x2, PT ;  /* 0x000000020b00780c */ /* 0x040fe20003f25270 */
[----:B------:R-:W-:Y:S01]  /*3cd0*/  @!PT LDS RZ, [RZ] ;  /* 0x00000000fffff984 */ /* 0x000fe20000000800 */
[----:B------:R-:W-:Y:S01]  /*3ce0*/  @!PT LDS RZ, [RZ] ;  /* 0x00000000fffff984 */ /* 0x000fe20000000800 */
[----:B------:R-:W-:Y:S01]  /*3cf0*/  @!PT LDS RZ, [RZ] ;  /* 0x00000000fffff984 */ /* 0x000fe20000000800 */
[----:B------:R-:W-:Y:S01]  /*3d00*/  @!PT LDS RZ, [RZ] ;  /* 0x00000000fffff984 */ /* 0x000fe20000000800 */
[----:B------:R3:W-:Y:S06]  /*3d10*/  MEMBAR.ALL.CTA ;  /* 0x0000000000007992 */ /* 0x0007ec0000008000 */
[----:B---3--:R-:W3:Y:S01]  /*3d20*/  FENCE.VIEW.ASYNC.S ;  /* 0x00000000000073c6 */ /* 0x008ee20000000000 */
[----:B------:R-:W-:Y:S01]  /*3d30*/  SEL R11, R11, RZ, P1 ;  /* 0x000000ff0b0b7207 */ /* 0x000fe20000800000 */
[----:B---3--:R3:W-:Y:S01]  /*3d40*/  SYNCS.ARRIVE.TRANS64.RED.A1T0 RZ, [R2+URZ], RZ ;  /* 0x000000ff02ff79a7 */ /* 0x0087e200081004ff */
[----:B--2---:R-:W-:-:S02]  /*3d50*/  LOP3.LUT P3, RZ, R6, 0x1, RZ, 0xc0, !PT ;  /* 0x0000000106ff7812 */ /* 0x004fc4000786c0ff */
[----:B------:R-:W-:-:S04]  /*3d60*/  SEL R4, RZ, 0x1, P1 ;  /* 0x00000001ff047807 */ /* 0x000fc80000800000 */
[----:B------:R-:W-:Y:S02]  /*3d70*/  LOP3.LUT R10, R10, R4, RZ, 0x3c, !PT ;  /* 0x000000040a0a7212 */ /* 0x000fe400078e3cff */
[----:B---3--:R-:W-:-:S04]  /*3d80*/  SEL R2, RZ, 0x1, P0 ;  /* 0x00000001ff027807 */ /* 0x008fc80000000000 */
[----:B------:R-:W-:Y:S01]  /*3d90*/  LOP3.LUT R9, R9, R2, RZ, 0x3c, !PT ;  /* 0x0000000209097212 */ /* 0x000fe200078e3cff */
[----:B------:R-:W-:Y:S06]  /*3da0*/  @P3 BRA `(.L_x_75) ;  /* 0xfffffffc002c3947 */ /* 0x000fec000383ffff */
[----:B------:R-:W-:Y:S01]  /*3db0*/  ULEA UR4, UR5, UR6, 0x3 ;  /* 0x0000000605047291 */ /* 0x000fe2000f8e18ff */
[----:B------:R-:W-:-:S08]  /*3dc0*/  SHF.L.U32 R2, R12, 0x1f, RZ ;  /* 0x0000001f0c027819 */ /* 0x000fd000000006ff */
[----:B------:R-:W2:Y:S02]  /*3dd0*/  SYNCS.PHASECHK.TRANS64 P0, [UR4+0x1e0], R2 ;  /* 0x0001e002ff0075a7 */ /* 0x000ea40008001004 */
[----:B--2---:R-:W-:Y:S05]  /*3de0*/  @P0 BRA `(.L_x_76) ;  /* 0x0000000000080947 */ /* 0x004fea0003800000 */
[----:B------:R-:W2:Y:S02]  /*3df0*/  SYNCS.PHASECHK.TRANS64.TRYWAIT P0, [UR4+0x1e0], R2 ;  /* 0x0001e002ff0075a7 */ /* 0x000ea40008001104 */
[----:B--2---:R-:W-:Y:S05]  /*3e00*/  @!P0 BRA `(.L_x_77) ;  /* 0x0000004400ac8947 */ /* 0x004fea0003800000 */
.L_x_76:
[----:B------:R-:W-:-:S04]  /*3e10*/  UIADD3 UR7, UPT, UPT, UR5, 0x1, URZ ;  /* 0x0000000105077890 */ /* 0x000fc8000fffe0ff */
[----:B------:R-:W-:-:S04]  /*3e20*/  UISETP.NE.AND UP0, UPT, UR7, 0x2, UPT ;  /* 0x000000020700788c */ /* 0x000fc8000bf05270 */
[----:B------:R-:W-:Y:S02]  /*3e30*/  USEL UR8, URZ, 0x1, UP0 ;  /* 0x00000001ff087887 */ /* 0x000fe40008000000 */
[----:B------:R-:W-:-:S04]  /*3e40*/  USEL UR7, UR7, URZ, UP0 ;  /* 0x000000ff07077287 */ /* 0x000fc80008000000 */
[----:B------:R-:W-:Y:S01]  /*3e50*/  ULEA UR7, UR7, UR6, 0x3 ;  /* 0x0000000607077291 */ /* 0x000fe2000f8e18ff */
[----:B--2---:R-:W-:-:S04]  /*3e60*/  LOP3.LUT R2, R12, UR8, RZ, 0x3c, !PT ;  /* 0x000000080c027c12 */ /* 0x004fc8000f8e3cff */
[----:B------:R-:W-:-:S04]  /*3e70*/  SHF.L.U32 R0, R2, 0x1f, RZ ;  /* 0x0000001f02007819 */ /* 0x000fc800000006ff */
[----:B------:R-:W2:Y:S02]  /*3e80*/  SYNCS.PHASECHK.TRANS64 P0, [UR7+0x1e0], R0 ;  /* 0x0001e000ff0075a7 */ /* 0x000ea40008001007 */
[----:B-12---:R-:W-:Y:S05]  /*3e90*/  @P0 EXIT ;  /* 0x000000000000094d */ /* 0x006fea0003800000 */
[----:B------:R-:W-:Y:S02]  /*3ea0*/  SHF.L.U32 R2, R2, 0x1f, RZ ;  /* 0x0000001f02027819 */ /* 0x000fe400000006ff */
[----:B------:R-:W-:-:S07]  /*3eb0*/  MOV R0, UR7 ;  /* 0x0000000700007c02 */ /* 0x000fce0008000f00 */
.L_x_78:
[----:B-1----:R1:W2:Y:S02]  /*3ec0*/  SYNCS.PHASECHK.TRANS64.TRYWAIT P0, [R0+URZ+0x1e0], R2 ;  /* 0x0001e002000075a7 */ /* 0x0022a400080011ff */
[----:B--2---:R-:W-:Y:S05]  /*3ed0*/  @!P0 NANOSLEEP.SYNCS 0x989680 ;  /* 0x009896800000895d */ /* 0x004fea0003900000 */
[----:B------:R-:W2:Y:S02]  /*3ee0*/  @!P0 SYNCS.PHASECHK.TRANS64 P0, [R0+URZ+0x1e0], R2 ;  /* 0x0001e002000085a7 */ /* 0x000ea400080010ff */
[----:B--2---:R-:W-:Y:S05]  /*3ef0*/  @P0 EXIT ;  /* 0x000000000000094d */ /* 0x004fea0003800000 */
[----:B------:R-:W-:Y:S05]  /*3f00*/  BRA `(.L_x_78) ;  /* 0xfffffffc00ec7947 */ /* 0x000fea000383ffff */
.L_x_71:
[----:B------:R-:W-:Y:S05]  /*3f10*/  BRA.U UP5, `(.L_x_79) ;  /* 0x0000000d059c7547 */ /* 0x000fea000b800000 */
[----:B------:R-:W-:Y:S01]  /*3f20*/  UMOV UR4, 0x40 ;  /* 0x0000004000047882 */ /* 0x000fe20000000000 */
[----:B------:R-:W-:Y:S01]  /*3f30*/  NOP ;  /* 0x0000000000007918 */ /* 0x000fe20000000000 */
[----:B------:R-:W-:Y:S01]  /*3f40*/  ULEA UR5, UR52, UR4, 0x18 ;  /* 0x0000000434057291 */ /* 0x000fe2000f8ec0ff */
[----:B------:R-:W-:Y:S02]  /*3f50*/  UMOV UR6, 0x400 ;  /* 0x0000040000067882 */ /* 0x000fe40000000000 */
[----:B------:R-:W-:-:S06]  /*3f60*/  ULEA UR6, UR52, UR6, 0x18 ;  /* 0x0000000634067291 */ /* 0x000fcc000f8ec0ff */
[----:B------:R-:W2:Y:S02]  /*3f70*/  LDS.U8 R0, [UR5+0x1c] ;  /* 0x00001c05ff007984 */ /* 0x000ea40008000000 */
[----:B--2---:R-:W-:-:S13]  /*3f80*/  ISETP.NE.AND P0, PT, R0, RZ, PT ;  /* 0x000000ff0000720c */ /* 0x004fda0003f05270 */
[----:B------:R-:W-:Y:S05]  /*3f90*/  @P0 BRA `(.L_x_80) ;  /* 0x0000000000580947 */ /* 0x000fea0003800000 */
[----:B------:R-:W-:-:S13]  /*3fa0*/  ELECT P0, URZ, PT ;  /* 0x0000000000ff782f */ /* 0x000fda0003800000 */
[----:B------:R-:W-:Y:S05]  /*3fb0*/  @!P0 BRA `(.L_x_81) ;  /* 0x0000000000608947 */ /* 0x000fea0003800000 */
[----:B------:R-:W-:Y:S01]  /*3fc0*/  UMOV UR4, 0x10 ;  /* 0x0000001000047882 */ /* 0x000fe20000000000 */
[----:B------:R-:W-:Y:S01]  /*3fd0*/  HFMA2 R0, -RZ, RZ, 0, 5.9604644775390625e-08 ;  /* 0x00000001ff007431 */ /* 0x000fe200000001ff */
[----:B------:R-:W-:-:S03]  /*3fe0*/  MOV R3, 0xffff ;  /* 0x0000ffff00037802 */ /* 0x000fc60000000f00 */
[----:B------:R-:W-:Y:S04]  /*3ff0*/  DEPBAR.LE SB2, 0x36 ;  /* 0x0000ad800000791a */ /* 0x000fe80000000000 */
[----:B------:R-:W2:Y:S02]  /*4000*/  UTCATOMSWS.FIND_AND_SET.ALIGN UP0, UR4, UR4 ;  /* 0x00000004000475e3 */ /* 0x000ea40008000800 */
[----:B--2---:R-:W-:Y:S01]  /*4010*/  MOV R4, UR4 ;  /* 0x0000000400047c02 */ /* 0x004fe20008000f00 */
[----:B------:R-:W-:Y:S06]  /*4020*/  BRA.U UP0, `(.L_x_82) ;  /* 0x0000000100187547 */ /* 0x000fec000b800000 */
.L_x_83:
[----:B------:R-:W-:Y:S05]  /*4030*/  NANOSLEEP 0x64 ;  /* 0x000000640000795d */ /* 0x000fea0003800000 */
[----:B------:R-:W-:-:S05]  /*4040*/  UMOV UR4, 0x10 ;  /* 0x0000001000047882 */ /* 0x000fca0000000000 */
[----:B------:R-:W-:Y:S04]  /*4050*/  DEPBAR.LE SB2, 0x36 ;  /* 0x0000ad800000791a */ /* 0x000fe80000000000 */
[----:B------:R-:W2:Y:S02]  /*4060*/  UTCATOMSWS.FIND_AND_SET.ALIGN UP0, UR4, UR4 ;  /* 0x00000004000475e3 */ /* 0x000ea40008000800 */
[----:B--2---:R-:W-:Y:S01]  /*4070*/  MOV R4, UR4 ;  /* 0x0000000400047c02 */ /* 0x004fe20008000f00 */
[----:B------:R-:W-:Y:S05]  /*4080*/  BRA.U !UP0, `(.L_x_83) ;  /* 0xfffffffd08e87547 */ /* 0x000fea000b83ffff */
.L_x_82:
[-C--:B------:R-:W-:Y:S02]  /*4090*/  SHF.L.U32 R3, R3, R4.reuse, RZ ;  /* 0x0000000403037219 */ /* 0x080fe400000006ff */
[----:B------:R-:W-:Y:S01]  /*40a0*/  SHF.L.U32 R0, R0, R4, RZ ;  /* 0x0000000400007219 */ /* 0x000fe200000006ff */
[----:B------:R-:W-:Y:S02]  /*40b0*/  IMAD.SHL.U32 R4, R4, 0x20, RZ ;  /* 0x0000002004047824 */ /* 0x000fe400078e00ff */
[----:B------:R2:W-:Y:S04]  /*40c0*/  ATOMS.OR RZ, [UR5+0x14], R3 ;  /* 0x00001403ffff798c */ /* 0x0005e8000b000005 */
[----:B------:R2:W-:Y:S04]  /*40d0*/  ATOMS.OR RZ, [UR5+0x18], R0 ;  /* 0x00001800ffff798c */ /* 0x0005e8000b000005 */
[----:B------:R2:W-:Y:S01]  /*40e0*/  STS [UR6+0x280], R4 ;  /* 0x00028004ff007988 */ /* 0x0005e20008000806 */
[----:B------:R-:W-:Y:S05]  /*40f0*/  BRA `(.L_x_81) ;  /* 0x0000000000107947 */ /* 0x000fea0003800000 */
.L_x_80:
[----:B------:R-:W-:Y:S02]  /*4100*/  MOV R0, 0xffffffff ;  /* 0xffffffff00007802 */ /* 0x000fe40000000f00 */
[----:B------:R-:W-:-:S03]  /*4110*/  MOV R4, 0x4140 ;  /* 0x0000414000047802 */ /* 0x000fc60000000f00 */
[----:B------:R2:W-:Y:S04]  /*4120*/  STS [UR6+0x280], R0 ;  /* 0x00028000ff007988 */ /* 0x0005e80008000806 */
[----:B-12--5:R-:W-:Y:S05]  /*4130*/  CALL.REL.NOINC `($__internal_1_$__cuda_sm10x_tcgen05_guardrail_trap_phase_invalid_during_alloc) ;  /* 0x00000048002c7944 */ /* 0x026fea0003c00000 */
.L_x_81:
[----:B------:R-:W-:Y:S05]  /*4140*/  WARPSYNC.ALL ;  /* 0x0000000000007948 */ /* 0x000fea0003800000 */
[----:B------:R-:W3:Y:S01]  /*4150*/  S2UR UR4, SR_CgaCtaId ;  /* 0x00000000000479c3 */ /* 0x000ee20000008800 */
[----:B------:R-:W-:Y:S01]  /*4160*/  UMOV UR17, 0x400 ;  /* 0x0000040000117882 */ /* 0x000fe20000000000 */
[----:B------:R-:W-:-:S06]  /*4170*/  NOP ;  /* 0x0000000000007918 */ /* 0x000fcc0000000000 */
[----:B------:R-:W-:Y:S06]  /*4180*/  BAR.ARV 0x6, 0xa0 ;  /* 0x0182800000007b1d */ /* 0x000fec0000002000 */
[----:B------:R-:W4:Y:S01]  /*4190*/  LDCU UR5, c[0x0][0x38c] ;  /* 0x00007180ff0577ac */ /* 0x000f220008000800 */
[----:B------:R-:W-:Y:S01]  /*41a0*/  LOP3.LUT R2, R2, 0xffff, RZ, 0xc0, !PT ;  /* 0x0000ffff02027812 */ /* 0x000fe200078ec0ff */
[----:B------:R-:W-:Y:S01]  /*41b0*/  IMAD.MOV.U32 R11, RZ, RZ, 0x1 ;  /* 0x00000001ff0b7424 */ /* 0x000fe200078e00ff */
[----:B------:R-:W-:Y:S01]  /*41c0*/  CS2R R8, SRZ ;  /* 0x0000000000087805 */ /* 0x000fe2000001ff00 */
[----:B------:R-:W1:Y:S01]  /*41d0*/  LDCU UR8, c[0x0][0x38c] ;  /* 0x00007180ff0877ac */ /* 0x000e620008000800 */
[----:B------:R-:W-:Y:S01]  /*41e0*/  R2UR UR19, R2 ;  /* 0x00000000021372ca */ /* 0x000fe200000e0000 */
[----:B------:R-:W-:Y:S01]  /*41f0*/  IMAD.MOV.U32 R10, RZ, RZ, RZ ;  /* 0x000000ffff0a7224 */ /* 0x000fe200078e00ff */
[----:B------:R-:W-:Y:S01]  /*4200*/  UMOV UR22, URZ ;  /* 0x000000ff00167c82 */ /* 0x000fe20008000000 */
[----:B------:R-:W-:Y:S01]  /*4210*/  UMOV UR14, URZ ;  /* 0x000000ff000e7c82 */ /* 0x000fe20008000000 */
[----:B---3--:R-:W-:Y:S01]  /*4220*/  ULEA UR17, UR4, UR17, 0x18 ;  /* 0x0000001104117291 */ /* 0x008fe2000f8ec0ff */
[----:B------:R-:W-:Y:S01]  /*4230*/  UMOV UR26, 0x0 ;  /* 0x00000000001a7882 */ /* 0x000fe20000000000 */
[----:B------:R-:W-:-:S02]  /*4240*/  UMOV UR27, 0x4100010 ;  /* 0x04100010001b7882 */ /* 0x000fc40000000000 */
[----:B------:R-:W-:Y:S02]  /*4250*/  UIADD3 UR6, UPT, UPT, UR17, 0x2600, URZ ;  /* 0x0000260011067890 */ /* 0x000fe4000fffe0ff */
[----:B------:R-:W-:Y:S02]  /*4260*/  UIADD3 UR7, UPT, UPT, UR17, 0x1d600, URZ ;  /* 0x0001d60011077890 */ /* 0x000fe4000fffe0ff */
[----:B----4-:R-:W-:Y:S01]  /*4270*/  UIADD3 UR5, UPT, UPT, UR5, 0x3f, URZ ;  /* 0x0000003f05057890 */ /* 0x010fe2000fffe0ff */
[----:B--2---:R-:W2:Y:S01]  /*4280*/  LDS R0, [UR17+0x280] ;  /* 0x00028011ff007984 */ /* 0x004ea20008000800 */
[----:B------:R-:W-:Y:S02]  /*4290*/  USHF.R.U32.HI UR6, URZ, 0x4, UR6 ;  /* 0x00000004ff067899 */ /* 0x000fe40008011606 */
[----:B------:R-:W-:Y:S02]  /*42a0*/  USHF.R.S32.HI UR4, URZ, 0x1f, UR5 ;  /* 0x0000001fff047899 */ /* 0x000fe40008011405 */
[----:B------:R-:W-:-:S02]  /*42b0*/  ULOP3.LUT UR6, UR6, 0x3fff, URZ, 0xc0, !UPT ;  /* 0x00003fff06067892 */ /* 0x000fc4000f8ec0ff */
[----:B------:R-:W-:Y:S02]  /*42c0*/  ULEA.HI UR4, UR4, UR5, URZ, 0x6 ;  /* 0x0000000504047291 */ /* 0x000fe4000f8f30ff */
[----:B------:R-:W-:Y:S02]  /*42d0*/  USHF.R.U32.HI UR5, URZ, 0x4, UR7 ;  /* 0x00000004ff057899 */ /* 0x000fe40008011607 */
[----:B------:R-:W-:Y:S02]  /*42e0*/  USHF.R.S32.HI UR28, URZ, 0x6, UR4 ;  /* 0x00000006ff1c7899 */ /* 0x000fe40008011404 */
[----:B------:R-:W-:Y:S02]  /*42f0*/  ULOP3.LUT UR5, UR5, 0x3fff, URZ, 0xc0, !UPT ;  /* 0x00003fff05057892 */ /* 0x000fe4000f8ec0ff */
[----:B------:R-:W-:Y:S02]  /*4300*/  UISETP.LT.AND UP0, UPT, UR28, 0x1, UPT ;  /* 0x000000011c00788c */ /* 0x000fe4000bf01270 */
[----:B------:R-:W-:-:S02]  /*4310*/  ULOP3.LUT UR20, UR6, 0x10000, URZ, 0xfc, !UPT ;  /* 0x0001000006147892 */ /* 0x000fc4000f8efcff */
[----:B------:R-:W-:Y:S02]  /*4320*/  USEL UR29, UR28, 0x1, !UP0 ;  /* 0x000000011c1d7887 */ /* 0x000fe4000c000000 */
[----:B------:R-:W-:Y:S02]  /*4330*/  ULOP3.LUT UR21, UR5, 0x10000, URZ, 0xfc, !UPT ;  /* 0x0001000005157892 */ /* 0x000fe4000f8efcff */
[----:B------:R-:W-:Y:S02]  /*4340*/  UIADD3 UR29, UPT, UPT, -UR29, URZ, URZ ;  /* 0x000000ff1d1d7290 */ /* 0x000fe4000fffe1ff */
[----:B-1----:R-:W-:Y:S01]  /*4350*/  UISETP.GE.AND UP4, UPT, UR8, 0x1, UPT ;  /* 0x000000010800788c */ /* 0x002fe2000bf86270 */
[----:B------:R-:W-:Y:S01]  /*4360*/  UMOV UR24, 0x0 ;  /* 0x0000000000187882 */ /* 0x000fe20000000000 */
[----:B------:R-:W-:Y:S01]  /*4370*/  UMOV UR25, 0x4100010 ;  /* 0x0410001000197882 */ /* 0x000fe20000000000 */
[----:B--2---:R-:W-:-:S15]  /*4380*/  R2UR UR30, R0 ;  /* 0x00000000001e72ca */ /* 0x004fde00000e0000 */
.L_x_90:
[----:B------:R-:W-:Y:S02]  /*4390*/  LEA R0, R10, UR17, 0x3 ;  /* 0x000000110a007c11 */ /* 0x000fe4000f8e18ff */
[----:B------:R-:W-:Y:S02]  /*43a0*/  SHF.L.U32 R2, R9, 0x1f, RZ ;  /* 0x0000001f09027819 */ /* 0x000fe400000006ff */
[----:B------:R-:W-:Y:S01]  /*43b0*/  PLOP3.LUT P0, PT, PT, PT, UP4, 0x80, 0x8 ;  /* 0x000000000008781c */ /* 0x000fe20003f0f048 */
[----:B------:R-:W-:Y:S01]  /*43c0*/  VIADD R3, R0, 0x1e0 ;  /* 0x000001e000037836 */ /* 0x000fe20000000000 */
[----:B-1----:R-:W1:Y:S02]  /*43d0*/  SYNCS.PHASECHK.TRANS64.TRYWAIT P1, [R0+URZ+0x1d0], R2 ;  /* 0x0001d002000075a7 */ /* 0x002e6400080211ff */
[----:B-1-3--:R-:W-:Y:S09]  /*43e0*/  @!P1 BRA `(.L_x_84) ;  /* 0x00000040004c9947 */ /* 0x00aff20003800000 */
.L_x_187:
[----:B------:R-:W-:Y:S01]  /*43f0*/  LEA R4, R10, UR17, 0x4 ;  /* 0x000000110a047c11 */ /* 0x000fe2000f8e20ff */
[----:B------:R-:W-:Y:S01]  /*4400*/  @UP4 ULEA UR4, UR14, UR17, 0x3 ;  /* 0x000000110e044291 */ /* 0x000fe2000f8e18ff */
[----:B------:R-:W-:Y:S01]  /*4410*/  PLOP3.LUT P2, PT, PT, PT, PT, 0x80, 0x8 ;  /* 0x000000000008781c */ /* 0x000fe20003f4f070 */
[----:B------:R-:W-:Y:S01]  /*4420*/  ULEA UR23, UR22, UR17, 0x3 ;  /* 0x0000001116177291 */ /* 0x000fe2000f8e18ff */
[----:B------:R-:W-:Y:S02]  /*4430*/  PRMT R3, RZ, 0x654, R3 ;  /* 0x00000654ff037816 */ /* 0x000fe40000000003 */
[----:B------:R-:W2:Y:S01]  /*4440*/  LDS.128 R4, [R4+0x260] ;  /* 0x0002600004047984 */ /* 0x000ea20000000c00 */
[----:B-1----:R-:W-:Y:S02]  /*4450*/  @P0 SHF.L.U32 R2, R8, 0x1f, RZ ;  /* 0x0000001f08020819 */ /* 0x002fe400000006ff */
[----:B------:R-:W-:Y:S01]  /*4460*/  SHF.L.U32 R0, R11, 0x1f, RZ ;  /* 0x0000001f0b007819 */ /* 0x000fe200000006ff */
[----:B------:R-:W-:Y:S01]  /*4470*/  @!PT LDS RZ, [RZ] ;  /* 0x00000000fffff984 */ /* 0x000fe20000000800 */
[----:B------:R-:W-:Y:S01]  /*4480*/  @!PT LDS RZ, [RZ] ;  /* 0x00000000fffff984 */ /* 0x000fe20000000800 */
[----:B------:R-:W-:Y:S01]  /*4490*/  @!PT LDS RZ, [RZ] ;  /* 0x00000000fffff984 */ /* 0x000fe20000000800 */
[----:B------:R-:W-:Y:S01]  /*44a0*/  @!PT LDS RZ, [RZ] ;  /* 0x00000000fffff984 */ /* 0x000fe20000000800 */
[----:B------:R1:W-:Y:S06]  /*44b0*/  MEMBAR.ALL.CTA ;  /* 0x0000000000007992 */ /* 0x0003ec0000008000 */
[----:B-1----:R-:W1:Y:S02]  /*44c0*/  FENCE.VIEW.ASYNC.S ;  /* 0x00000000000073c6 */ /* 0x002e640000000000 */
[----:B-1----:R1:W-:Y:S01]  /*44d0*/  SYNCS.ARRIVE.TRANS64.RED.A1T0 RZ, [R3+URZ], RZ ;  /* 0x000000ff03ff79a7 */ /* 0x0023e200081004ff */
[----:B------:R1:W3:Y:S01]  /*44e0*/  @P0 SYNCS.PHASECHK.TRANS64.TRYWAIT P2, [UR4], R2 ;  /* 0x00000002ff0005a7 */ /* 0x0002e20008041104 */
[----:B------:R-:W-:Y:S01]  /*44f0*/  ULEA.HI UR4, UR22, UR22, URZ, 0x1 ;  /* 0x0000001616047291 */ /* 0x000fe2000f8f08ff */
[----:B--2---:R-:W-:-:S03]  /*4500*/  LOP3.LUT P1, RZ, R6, 0x1, RZ, 0xc0, !PT ;  /* 0x0000000106ff7812 */ /* 0x004fc6000782c0ff */
[----:B------:R-:W-:Y:S02]  /*4510*/  USHF.L.U32 UR18, UR4, 0x5, URZ ;  /* 0x0000000504127899 */ /* 0x000fe400080006ff */
[----:B------:R-:W-:Y:S02]  /*4520*/  ULOP3.LUT UR4, UR4, 0xffe, URZ, 0xc0, !UPT ;  /* 0x00000ffe04047892 */ /* 0x000fe4000f8ec0ff */
[----:B------:R-:W-:Y:S02]  /*4530*/  ULOP3.LUT UR18, UR18, 0xffffffc0, URZ, 0xc0, !UPT ;  /* 0xffffffc012127892 */ /* 0x000fe4000f8ec0ff */
[----:B------:R-:W-:Y:S02]  /*4540*/  UIADD3 UR4, UPT, UPT, -UR4, UR22, URZ ;  /* 0x0000001604047290 */ /* 0x000fe4000fffe1ff */
[----:B------:R-:W-:Y:S01]  /*4550*/  UIADD3 UR18, UPT, UPT, UR30, UR18, URZ ;  /* 0x000000121e127290 */ /* 0x000fe2000fffe0ff */
[----:B------:R-:W2:Y:S03]  /*4560*/  SYNCS.PHASECHK.TRANS64.TRYWAIT P0, [UR23+0x210], R0 ;  /* 0x00021000ff0075a7 */ /* 0x000ea60008001117 */
[----:B------:R-:W-:Y:S01]  /*4570*/  ULEA UR18, UR4, UR18, 0x14 ;  /* 0x0000001204127291 */ /* 0x000fe2000f8ea0ff */
[----:B-123--:R-:W-:Y:S11]  /*4580*/  @!P0 BRA `(.L_x_85) ;  /* 0x0000003c00f88947 */ /* 0x00eff60003800000 */
.L_x_189:
[----:B------:R-:W-:Y:S01]  /*4590*/  IADD3 R10, PT, PT, R10, 0x1, RZ ;  /* 0x000000010a0a7810 */ /* 0x000fe20007ffe0ff */
[----:B------:R-:W-:Y:S06]  /*45a0*/  BRA.U !UP4, `(.L_x_86) ;  /* 0x000000010c987547 */ /* 0x000fec000b800000 */
[----:B------:R-:W-:Y:S01]  /*45b0*/  UPLOP3.LUT UP2, UPT, UPT, UPT, UPT, 0x40, 0x4 ;  /* 0x000000000004789c */ /* 0x000fe20003f4e870 */
[----:B------:R-:W-:Y:S01]  /*45c0*/  UMOV UR16, UR29 ;  /* 0x0000001d00107c82 */ /* 0x000fe20008000000 */
[----:B------:R-:W-:Y:S01]  /*45d0*/  UMOV UR15, UR28 ;  /* 0x0000001c000f7c82 */ /* 0x000fe20008000000 */
[----:B------:R-:W-:-:S08]  /*45e0*/  UMOV UR6, UR14 ;  /* 0x0000000e00067c82 */ /* 0x000fd00008000000 */
.L_x_89:
[----:B------:R-:W-:Y:S02]  /*45f0*/  UIADD3 UR16, UPT, UPT, UR16, 0x1, URZ ;  /* 0x0000000110107890 */ /* 0x000fe4000fffe0ff */
[----:B--2---:R-:W-:Y:S02]  /*4600*/  ULEA UR5, UR6, UR17, 0x3 ;  /* 0x0000001106057291 */ /* 0x004fe4000f8e18ff */
[----:B------:R-:W-:Y:S01]  /*4610*/  UISETP.NE.AND UP3, UPT, UR16, URZ, UPT ;  /* 0x000000ff1000728c */ /* 0x000fe2000bf65270 */
[----:B---3--:R-:W-:Y:S10]  /*4620*/  @P2 BRA `(.L_x_87) ;  /* 0x00000000000c2947 */ /* 0x008ff40003800000 */
[----:B-1----:R-:W-:Y:S04]  /*4630*/  SHF.L.U32 R2, R8, 0x1f, RZ ;  /* 0x0000001f08027819 */ /* 0x002fe800000006ff */
[----:B------:R-:W1:Y:S02]  /*4640*/  SYNCS.PHASECHK.TRANS64.TRYWAIT P0, [UR5], R2 ;  /* 0x00000002ff0075a7 */ /* 0x000e640008001105 */
[----:B-1----:R-:W-:Y:S05]  /*4650*/  @!P0 BRA `(.L_x_88) ;  /* 0x0000003c00dc8947 */ /* 0x002fea0003800000 */
.L_x_87:
[----:B------:R-:W-:Y:S01]  /*4660*/  UISETP.NE.AND UP0, UPT, UR15, 0x1, UPT ;  /* 0x000000010f00788c */ /* 0x000fe2000bf05270 */
[----:B------:R-:W-:Y:S01]  /*4670*/  PLOP3.LUT P2, PT, PT, PT, PT, 0x80, 0x8 ;  /* 0x000000000008781c */ /* 0x000fe20003f4f070 */
[----:B------:R-:W-:Y:S02]  /*4680*/  UIADD3 UR4, UPT, UPT, UR6, 0x1, URZ ;  /* 0x0000000106047890 */ /* 0x000fe4000fffe0ff */
[----:B------:R-:W-:Y:S02]  /*4690*/  ULEA UR12, UR6, UR21, 0x8 ;  /* 0x00000015060c7291 */ /* 0x000fe4000f8e40ff */
[----:B------:R-:W-:Y:S01]  /*46a0*/  UISETP.NE.AND UP1, UPT, UR4, 0x1b, UPT ;  /* 0x0000001b0400788c */ /* 0x000fe2000bf25270 */
[----:B------:R-:W-:Y:S01]  /*46b0*/  PLOP3.LUT P0, PT, PT, PT, UP0, 0x80, 0x8 ;  /* 0x000000000008781c */ /* 0x000fe20003f0f008 */
[----:B------:R-:W-:Y:S02]  /*46c0*/  UIADD3 UR10, UPT, UPT, UR12, 0x2, URZ ;  /* 0x000000020c0a7890 */ /* 0x000fe4000fffe0ff */
[----:B------:R-:W-:Y:S02]  /*46d0*/  USEL UR7, URZ, 0x1, UP1 ;  /* 0x00000001ff077887 */ /* 0x000fe40008800000 */
[----:B------:R-:W-:Y:S02]  /*46e0*/  USEL UR14, UR4, URZ, UP1 ;  /* 0x000000ff040e7287 */ /* 0x000fe40008800000 */
[----:B------:R-:W-:Y:S02]  /*46f0*/  UIADD3 UR15, UPT, UPT, UR15, -0x1, URZ ;  /* 0xffffffff0f0f7890 */ /* 0x000fe4000fffe0ff */
[----:B------:R-:W-:Y:S01]  /*4700*/  @UP0 ULEA UR4, UR14, UR17, 0x3 ;  /* 0x000000110e040291 */ /* 0x000fe2000f8e18ff */
[----:B------:R-:W-:Y:S01]  /*4710*/  LOP3.LUT R8, R8, UR7, RZ, 0x3c, !PT ;  /* 0x0000000708087c12 */ /* 0x000fe2000f8e3cff */
[----:B------:R-:W-:Y:S01]  /*4720*/  UIADD3 UR7, UPT, UPT, UR5, 0xd8, URZ ;  /* 0x000000d805077890 */ /* 0x000fe2000fffe0ff */
[----:B------:R-:W-:Y:S02]  /*4730*/  UMOV UR13, 0x80004020 ;  /* 0x80004020000d7882 */ /* 0x000fe40000000000 */
[----:B-1----:R-:W-:Y:S01]  /*4740*/  @P0 SHF.L.U32 R0, R8, 0x1f, RZ ;  /* 0x0000001f08000819 */ /* 0x002fe200000006ff */
[----:B------:R-:W-:Y:S01]  /*4750*/  UMOV UR5, 0x80004020 ;  /* 0x8000402000057882 */ /* 0x000fe20000000000 */
[----:B------:R-:W-:Y:S01]  /*4760*/  UMOV UR11, 0x80004020 ;  /* 0x80004020000b7882 */ /* 0x000fe20000000000 */
[----:B------:R-:W-:Y:S01]  /*4770*/  UMOV UR9, 0x80004020 ;  /* 0x8000402000097882 */ /* 0x000fe20000000000 */
[----:B------:R2:W3:Y:S01]  /*4780*/  @P0 SYNCS.PHASECHK.TRANS64.TRYWAIT P2, [UR4], R0 ;  /* 0x00000000ff0005a7 */ /* 0x0004e20008041104 */
[----:B------:R-:W-:Y:S03]  /*4790*/  ULEA UR4, UR6, UR20, 0x8 ;  /* 0x0000001406047291 */ /* 0x000fe6000f8e40ff */
[----:B------:R-:W-:Y:S01]  /*47a0*/  UMOV UR6, UR14 ;  /* 0x0000000e00067c82 */ /* 0x000fe20008000000 */
[----:B------:R-:W-:Y:S05]  /*47b0*/  UIADD3 UR8, UPT, UPT, UR4, 0x2, URZ ;  /* 0x0000000204087890 */ /* 0x000fea000fffe0ff */
[----:B------:R2:W-:Y:S01]  /*47c0*/  UTCQMMA gdesc[UR4], gdesc[UR12], tmem[UR18], tmem[UR26], idesc[UR27], UP2 ;  /* 0x00ff1a0c040075ea */ /* 0x0005e20009000312 */
[----:B------:R-:W-:Y:S03]  /*47d0*/  UPLOP3.LUT UP2, UPT, UPT, UPT, UPT, 0x80, 0x8 ;  /* 0x000000000008789c */ /* 0x000fe60003f4f070 */
[----:B------:R2:W-:Y:S01]  /*47e0*/  UTCQMMA gdesc[UR8], gdesc[UR10], tmem[UR18], tmem[UR24], idesc[UR25], UPT ;  /* 0x00ff180a080075ea */ /* 0x0005e2000b800312 */
[----:B------:R2:W-:Y:S01]  /*47f0*/  UTCBAR.MULTICAST [UR7], URZ, UR19 ;  /* 0x000000ff070073e9 */ /* 0x0005e20008000813 */
[----:B------:R-:W-:Y:S06]  /*4800*/  BRA.U UP3, `(.L_x_89) ;  /* 0xfffffffd03787547 */ /* 0x000fec000b83ffff */
.L_x_86:
[----:B--2---:R-:W-:Y:S01]  /*4810*/  UIADD3 UR4, UPT, UPT, UR22, 0x1, URZ ;  /* 0x0000000116047890 */ /* 0x004fe2000fffe0ff */
[C---:B------:R-:W-:Y:S01]  /*4820*/  ISETP.NE.AND P0, PT, R10.reuse, 0x2, PT ;  /* 0x000000020a00780c */ /* 0x040fe20003f05270 */
[----:B------:R-:W-:Y:S02]  /*4830*/  UIADD3 UR5, UPT, UPT, UR23, 0x1f0, URZ ;  /* 0x000001f017057890 */ /* 0x000fe4000fffe0ff */
[----:B------:R-:W-:Y:S01]  /*4840*/  UISETP.NE.AND UP0, UPT, UR4, 0x4, UPT ;  /* 0x000000040400788c */ /* 0x000fe2000bf05270 */
[----:B-1----:R-:W-:Y:S02]  /*4850*/  SEL R0, RZ, 0x1, P0 ;  /* 0x00000001ff007807 */ /* 0x002fe40000000000 */
[----:B------:R-:W-:Y:S01]  /*4860*/  SEL R10, R10, RZ, P0 ;  /* 0x000000ff0a0a7207 */ /* 0x000fe20000000000 */
[----:B------:R-:W-:Y:S01]  /*4870*/  USEL UR6, URZ, 0x1, UP0 ;  /* 0x00000001ff067887 */ /* 0x000fe20008000000 */
[----:B------:R-:W-:Y:S01]  /*4880*/  LOP3.LUT R9, R9, R0, RZ, 0x3c, !PT ;  /* 0x0000000009097212 */ /* 0x000fe200078e3cff */
[----:B------:R-:W-:Y:S01]  /*4890*/  USEL UR22, UR4, URZ, UP0 ;  /* 0x000000ff04167287 */ /* 0x000fe20008000000 */
[----:B------:R1:W-:Y:S03]  /*48a0*/  UTCBAR [UR5], URZ ;  /* 0x000000ff050073e9 */ /* 0x0003e600080000ff */
[----:B------:R-:W-:Y:S01]  /*48b0*/  LOP3.LUT R11, R11, UR6, RZ, 0x3c, !PT ;  /* 0x000000060b0b7c12 */ /* 0x000fe2000f8e3cff */
[----:B------:R-:W-:Y:S07]  /*48c0*/  @P1 BRA `(.L_x_90) ;  /* 0xfffffff800b01947 */ /* 0x000fee000383ffff */
[----:B------:R-:W2:Y:S01]  /*48d0*/  S2UR UR8, SR_CgaCtaId ;  /* 0x00000000000879c3 */ /* 0x000ea20000008800 */
[----:B------:R-:W-:Y:S01]  /*48e0*/  ELECT P0, URZ, PT ;  /* 0x0000000000ff782f */ /* 0x000fe20003800000 */
[----:B------:R-:W-:Y:S01]  /*48f0*/  IMAD.MOV.U32 R0, RZ, RZ, 0x1 ;  /* 0x00000001ff007424 */ /* 0x000fe200078e00ff */
[----:B------:R-:W-:Y:S01]  /*4900*/  UIADD3 UR17, UPT, UPT, UR17, 0x210, URZ ;  /* 0x0000021011117890 */ /* 0x000fe2000fffe0ff */
[----:B------:R-:W-:Y:S01]  /*4910*/  SHF.L.U32 R2, R11, 0x1f, RZ ;  /* 0x0000001f0b027819 */ /* 0x000fe200000006ff */
[----:B------:R-:W-:-:S03]  /*4920*/  UMOV UR4, 0x40 ;  /* 0x0000004000047882 */ /* 0x000fc60000000000 */
[----:B------:R-:W-:Y:S01]  /*4930*/  UVIRTCOUNT.DEALLOC.SMPOOL 0x80 ;  /* 0x000000800000784c */ /* 0x000fe20000000000 */
[----:B--2---:R-:W-:Y:S02]  /*4940*/  ULEA UR8, UR8, UR4, 0x18 ;  /* 0x0000000408087291 */ /* 0x004fe4000f8ec0ff */
[----:B------:R-:W-:-:S07]  /*4950*/  ULEA UR4, UR22, UR17, 0x3 ;  /* 0x0000001116047291 */ /* 0x000fce000f8e18ff */
[----:B------:R2:W-:Y:S02]  /*4960*/  @P0 STS.U8 [UR8+0x1c], R0 ;  /* 0x00001c00ff000988 */ /* 0x0005e40008000008 */
[----:B------:R-:W4:Y:S02]  /*4970*/  SYNCS.PHASECHK.TRANS64.TRYWAIT P0, [UR4], R2 ;  /* 0x00000002ff0075a7 */ /* 0x000f240008001104 */
[----:B--2-4-:R-:W-:Y:S05]  /*4980*/  @!P0 BRA `(.L_x_91) ;  /* 0x0000003c00288947 */ /* 0x014fea0003800000 */
.L_x_192:
[----:B------:R-:W-:-:S04]  /*4990*/  UIADD3 UR4, UPT, UPT, UR22, 0x1, URZ ;  /* 0x0000000116047890 */ /* 0x000fc8000fffe0ff */
[----:B------:R-:W-:-:S04]  /*49a0*/  UISETP.NE.AND UP0, UPT, UR4, 0x4, UPT ;  /* 0x000000040400788c */ /* 0x000fc8000bf05270 */
[----:B------:R-:W-:Y:S02]  /*49b0*/  USEL UR6, URZ, 0x1, UP0 ;  /* 0x00000001ff067887 */ /* 0x000fe40008000000 */
[----:B------:R-:W-:-:S04]  /*49c0*/  USEL UR4, UR4, URZ, UP0 ;  /* 0x000000ff04047287 */ /* 0x000fc80008000000 */
[----:B-1----:R-:W-:Y:S01]  /*49d0*/  ULEA UR5, UR4, UR17, 0x3 ;  /* 0x0000001104057291 */ /* 0x002fe2000f8e18ff */
[----:B--2---:R-:W-:-:S04]  /*49e0*/  LOP3.LUT R2, R11, UR6, RZ, 0x3c, !PT ;  /* 0x000000060b027c12 */ /* 0x004fc8000f8e3cff */
[----:B------:R-:W-:-:S04]  /*49f0*/  SHF.L.U32 R3, R2, 0x1f, RZ ;  /* 0x0000001f02037819 */ /* 0x000fc800000006ff */
[----:B------:R-:W1:Y:S02]  /*4a00*/  SYNCS.PHASECHK.TRANS64.TRYWAIT P0, [UR5], R3 ;  /* 0x00000003ff0075a7 */ /* 0x000e640008001105 */
[----:B-1----:R-:W-:Y:S05]  /*4a10*/  @!P0 BRA `(.L_x_92) ;  /* 0x0000003c001c8947 */ /* 0x002fea0003800000 */
.L_x_194:
        /* <DEDUP_REMOVED lines=9> */
.L_x_196:
[----:B------:R-:W-:-:S04]  /*4ab0*/  UIADD3 UR4, UPT, UPT, UR4, 0x1, URZ ;  /* 0x0000000104047890 */ /* 0x000fc8000fffe0ff */
[----:B------:R-:W-:-:S04]  /*4ac0*/  UISETP.NE.AND UP0, UPT, UR4, 0x4, UPT ;  /* 0x000000040400788c */ /* 0x000fc8000bf05270 */
[----:B------:R-:W-:Y:S02]  /*4ad0*/  USEL UR5, URZ, 0x1, UP0 ;  /* 0x00000001ff057887 */ /* 0x000fe40008000000 */
[----:B------:R-:W-:-:S04]  /*4ae0*/  USEL UR4, UR4, URZ, UP0 ;  /* 0x000000ff04047287 */ /* 0x000fc80008000000 */
[----:B------:R-:W-:Y:S01]  /*4af0*/  ULEA UR4, UR4, UR17, 0x3 ;  /* 0x0000001104047291 */ /* 0x000fe2000f8e18ff */
[----:B------:R-:W-:-:S04]  /*4b00*/  LOP3.LUT R2, R2, UR5, RZ, 0x3c, !PT ;  /* 0x0000000502027c12 */ /* 0x000fc8000f8e3cff */
[----:B------:R-:W-:-:S04]  /*4b10*/  SHF.L.U32 R2, R2, 0x1f, RZ ;  /* 0x0000001f02027819 */ /* 0x000fc800000006ff */
[----:B------:R-:W2:Y:S02]  /*4b20*/  SYNCS.PHASECHK.TRANS64.TRYWAIT P0, [UR4], R2 ;  /* 0x00000002ff0075a7 */ /* 0x000ea40008001104 */
[----:B--2---:R-:W-:Y:S05]  /*4b30*/  @!P0 BRA `(.L_x_94) ;  /* 0x0000003c00048947 */ /* 0x004fea0003800000 */
.L_x_198:
[----:B------:R-:W-:Y:S01]  /*4b40*/  NOP ;  /* 0x0000000000007918 */ /* 0x000fe20000000000 */
[----:B-1----:R-:W1:Y:S01]  /*4b50*/  LDS R0, [UR8+0x14] ;  /* 0x00001408ff007984 */ /* 0x002e620008000800 */
[----:B------:R-:W-:Y:S01]  /*4b60*/  ULOP3.LUT UR4, UR30, 0xffff, URZ, 0xc0, !UPT ;  /* 0x0000ffff1e047892 */ /* 0x000fe2000f8ec0ff */
[----:B------:R-:W-:Y:S01]  /*4b70*/  UMOV UR5, 0xffff ;  /* 0x0000ffff00057882 */ /* 0x000fe20000000000 */
[----:B------:R-:W-:Y:S02]  /*4b80*/  UMOV UR6, 0x1 ;  /* 0x0000000100067882 */ /* 0x000fe40000000000 */
[----:B------:R-:W-:-:S04]  /*4b90*/  USHF.R.U32.HI UR4, URZ, 0x5, UR4 ;  /* 0x00000005ff047899 */ /* 0x000fc80008011604 */
[----:B------:R-:W-:Y:S02]  /*4ba0*/  USHF.L.U32 UR5, UR5, UR4, URZ ;  /* 0x0000000405057299 */ /* 0x000fe400080006ff */
[----:B------:R-:W-:-:S04]  /*4bb0*/  USHF.L.U32 UR4, UR6, UR4, URZ ;  /* 0x0000000406047299 */ /* 0x000fc800080006ff */
[----:B-1----:R-:W-:-:S04]  /*4bc0*/  LOP3.LUT R0, R0, UR5, RZ, 0xc0, !PT ;  /* 0x0000000500007c12 */ /* 0x002fc8000f8ec0ff */
[----:B------:R-:W-:-:S13]  /*4bd0*/  ISETP.NE.AND P0, PT, R0, UR5, PT ;  /* 0x0000000500007c0c */ /* 0x000fda000bf05270 */
[----:B------:R-:W-:Y:S05]  /*4be0*/  @P0 BRA `(.L_x_95) ;  /* 0x0000000000580947 */ /* 0x000fea0003800000 */
[----:B------:R-:W1:Y:S02]  /*4bf0*/  LDS R0, [UR8+0x18] ;  /* 0x00001808ff007984 */ /* 0x000e640008000800 */
[----:B-1----:R-:W-:-:S04]  /*4c00*/  LOP3.LUT R0, R0, UR4, RZ, 0xc0, !PT ;  /* 0x0000000400007c12 */ /* 0x002fc8000f8ec0ff */
[----:B------:R-:W-:-:S13]  /*4c10*/  ISETP.NE.AND P0, PT, R0, UR4, PT ;  /* 0x0000000400007c0c */ /* 0x000fda000bf05270 */
[----:B------:R-:W-:Y:S05]  /*4c20*/  @P0 BRA `(.L_x_96) ;  /* 0x00000000003c0947 */ /* 0x000fea0003800000 */
[----:B------:R-:W1:Y:S01]  /*4c30*/  S2R R2, SR_LANEID ;  /* 0x0000000000027919 */ /* 0x000e620000000000 */
[----:B------:R-:W-:-:S06]  /*4c40*/  ULOP3.LUT UR5, URZ, UR5, URZ, 0x33, !UPT ;  /* 0x00000005ff057292 */ /* 0x000fcc000f8e33ff */
[----:B------:R-:W-:-:S04]  /*4c50*/  IMAD.U32 R0, RZ, RZ, UR5 ;  /* 0x00000005ff007e24 */ /* 0x000fc8000f8e00ff */
[----:B------:R2:W4:Y:S02]  /*4c60*/  REDUX UR7, R0 ;  /* 0x00000000000773c4 */ /* 0x0005240000000000 */
[----:B------:R1:W-:Y:S01]  /*4c70*/  UTCATOMSWS.AND URZ, UR5 ;  /* 0x0000000500ff79e3 */ /* 0x0003e20008000000 */
[----:B--2---:R-:W-:Y:S01]  /*4c80*/  LOP3.LUT R0, RZ, UR4, RZ, 0x33, !PT ;  /* 0x00000004ff007c12 */ /* 0x004fe2000f8e33ff */
[----:B------:R-:W-:Y:S02]  /*4c90*/  VOTEU.ANY UR4, UPT, PT ;  /* 0x0000000000047886 */ /* 0x000fe400038e0100 */
[----:B------:R-:W-:Y:S02]  /*4ca0*/  UFLO.U32 UR4, UR4 ;  /* 0x00000004000472bd */ /* 0x000fe400080e0000 */
[----:B------:R-:W2:Y:S04]  /*4cb0*/  REDUX UR6, R0 ;  /* 0x00000000000673c4 */ /* 0x000ea80000000000 */
[----:B-1----:R-:W-:-:S02]  /*4cc0*/  ISETP.EQ.U32.AND P0, PT, R2, UR4, PT ;  /* 0x0000000402007c0c */ /* 0x002fc4000bf02070 */
[----:B----4-:R-:W-:-:S11]  /*4cd0*/  MOV R2, UR7 ;  /* 0x0000000700027c02 */ /* 0x010fd60008000f00 */
[----:B------:R1:W-:Y:S01]  /*4ce0*/  @P0 ATOMS.AND RZ, [UR8+0x14], R2 ;  /* 0x00001402ffff098c */ /* 0x0003e2000a800008 */
[----:B--2---:R-:W-:-:S05]  /*4cf0*/  IMAD.U32 R0, RZ, RZ, UR6 ;  /* 0x00000006ff007e24 */ /* 0x004fca000f8e00ff */
[----:B------:R1:W-:Y:S01]  /*4d00*/  @P0 ATOMS.AND RZ, [UR8+0x18], R0 ;  /* 0x00001800ffff098c */ /* 0x0003e2000a800008 */
[----:B------:R-:W-:Y:S05]  /*4d10*/  BRA `(.L_x_97) ;  /* 0x0000000000147947 */ /* 0x000fea0003800000 */
.L_x_96:
[----:B------:R-:W-:Y:S02]  /*4d20*/  MOV R2, 0x4d40 ;  /* 0x00004d4000027802 */ /* 0x000fe40000000f00 */
[----:B---3-5:R-:W-:Y:S05]  /*4d30*/  CALL.REL.NOINC `($__internal_0_$__cuda_sm10x_tcgen05_guardrail_trap_col_being_dealloced_not_returned_by_alloc) ;  /* 0x0000003c00207944 */ /* 0x028fea0003c00000 */
[----:B------:R-:W-:Y:S05]  /*4d40*/  BRA `(.L_x_97) ;  /* 0x0000000000087947 */ /* 0x000fea0003800000 */
.L_x_95:
[----:B------:R-:W-:Y:S02]  /*4d50*/  MOV R2, 0x4d70 ;  /* 0x00004d7000027802 */ /* 0x000fe40000000f00 */
[----:B---3-5:R-:W-:Y:S05]  /*4d60*/  CALL.REL.NOINC `($__internal_2_$__cuda_sm10x_tcgen05_guardrail_trap_unallocated_columns_being_dealloced) ;  /* 0x0000003c002c7944 */ /* 0x028fea0003c00000 */
.L_x_97:
[----:B------:R-:W-:Y:S01]  /*4d70*/  NOP ;  /* 0x0000000000007918 */ /* 0x000fe20000000000 */
[----:B------:R-:W-:Y:S05]  /*4d80*/  EXIT ;  /* 0x000000000000794d */ /* 0x000fea0003800000 */
.L_x_79:
[----:B------:R-:W-:-:S09]  /*4d90*/  UISETP.NE.OR UP0, UPT, UR18, 0x3, !UP3 ;  /* 0x000000031200788c */ /* 0x000fd2000df05670 */
[----:B------:R-:W-:Y:S05]  /*4da0*/  BRA.U UP0, `(.L_x_98) ;  /* 0x0000000d00347547 */ /* 0x000fea000b800000 */
[----:B------:R-:W2:Y:S01]  /*4db0*/  LDCU.64 UR4, c[0x0][0x888] ;  /* 0x00011100ff0477ac */ /* 0x000ea20008000a00 */
[----:B------:R-:W3:Y:S01]  /*4dc0*/  LDC.64 R12, c[0x0][0x348] ;  /* 0x0000d200ff0c7b82 */ /* 0x000ee20000000a00 */
[----:B------:R-:W-:Y:S02]  /*4dd0*/  HFMA2 R9, -RZ, RZ, 0, 0 ;  /* 0x00000000ff097431 */ /* 0x000fe400000001ff */
[----:B------:R-:W-:Y:S01]  /*4de0*/  IMAD.MOV.U32 R11, RZ, RZ, 0x1 ;  /* 0x00000001ff0b7424 */ /* 0x000fe200078e00ff */
[----:B------:R-:W4:Y:S01]  /*4df0*/  LDCU UR33, c[0x0][0x370] ;  /* 0x00006e00ff2177ac */ /* 0x000f220008000800 */
[----:B------:R-:W-:Y:S01]  /*4e00*/  IMAD.MOV.U32 R10, RZ, RZ, RZ ;  /* 0x000000ffff0a7224 */ /* 0x000fe200078e00ff */
[----:B------:R-:W-:Y:S01]  /*4e10*/  MOV R8, 0x1000 ;  /* 0x0000100000087802 */ /* 0x000fe20000000f00 */
[----:B------:R-:W4:Y:S01]  /*4e20*/  LDCU.128 UR28, c[0x0][0xb10] ;  /* 0x00016200ff1c77ac */ /* 0x000f220008000c00 */
[----:B------:R-:W1:Y:S01]  /*4e30*/  LDCU UR32, c[0x0][0x374] ;  /* 0x00006e80ff2077ac */ /* 0x000e620008000800 */
[----:B------:R-:W1:Y:S01]  /*4e40*/  LDCU.64 UR26, c[0x0][0x890] ;  /* 0x00011200ff1a77ac */ /* 0x000e620008000a00 */
[----:B--2---:R-:W-:Y:S01]  /*4e50*/  UISETP.NE.U32.AND UP0, UPT, UR4, URZ, UPT ;  /* 0x000000ff0400728c */ /* 0x004fe2000bf05070 */
[----:B------:R-:W2:Y:S01]  /*4e60*/  LDCU UR16, c[0x0][0xb0c] ;  /* 0x00016180ff1077ac */ /* 0x000ea20008000800 */
[----:B------:R-:W3:Y:S01]  /*4e70*/  LDCU UR38, c[0x0][0xb20] ;  /* 0x00016400ff2677ac */ /* 0x000ee20008000800 */
[----:B------:R-:W3:Y:S01]  /*4e80*/  LDCU UR4, c[0x0][0xb30] ;  /* 0x00016600ff0477ac */ /* 0x000ee20008000800 */
[----:B------:R-:W-:Y:S01]  /*4e90*/  UMOV UR17, 0x400 ;  /* 0x0000040000117882 */ /* 0x000fe20000000000 */
[----:B----4-:R-:W-:-:S02]  /*4ea0*/  UIMAD.WIDE.U32 UR6, UR33, UR28, URZ ;  /* 0x0000001c210672a5 */ /* 0x010fc4000f8e00ff */
[----:B-1----:R-:W-:Y:S02]  /*4eb0*/  UIMAD.WIDE.U32 UR8, UR32, UR31, URZ ;  /* 0x0000001f200872a5 */ /* 0x002fe4000f8e00ff */
[----:B------:R-:W-:Y:S02]  /*4ec0*/  ULEA UR17, UR52, UR17, 0x18 ;  /* 0x0000001134117291 */ /* 0x000fe4000f8ec0ff */
[----:B------:R-:W-:Y:S02]  /*4ed0*/  UISETP.NE.AND.EX UP5, UPT, UR5, URZ, UPT, UP0 ;  /* 0x000000ff0500728c */ /* 0x000fe4000bfa5300 */
[----:B------:R-:W-:Y:S02]  /*4ee0*/  UISETP.NE.U32.AND UP6, UPT, UR26, URZ, UPT ;  /* 0x000000ff1a00728c */ /* 0x000fe4000bfc5070 */
[----:B------:R-:W-:Y:S02]  /*4ef0*/  UIADD3 UR5, UPT, UPT, UR17, 0x1b0, URZ ;  /* 0x000001b011057890 */ /* 0x000fe4000fffe0ff */
[----:B------:R-:W-:Y:S01]  /*4f00*/  UISETP.NE.AND UP0, UPT, UR42, 0x1, UPT ;  /* 0x000000012a00788c */ /* 0x000fe2000bf05270 */
[----:B------:R-:W-:Y:S01]  /*4f10*/  UMOV UR35, UR7 ;  /* 0x0000000700237c82 */ /* 0x000fe20008000000 */
[----:B------:R-:W-:Y:S01]  /*4f20*/  UMOV UR34, UR9 ;  /* 0x0000000900227c82 */ /* 0x000fe20008000000 */
[----:B------:R-:W-:-:S02]  /*4f30*/  USEL UR37, URZ, 0x1, UP4 ;  /* 0x00000001ff257887 */ /* 0x000fc4000a000000 */
[----:B--2---:R-:W-:Y:S02]  /*4f40*/  UISETP.NE.AND UP0, UPT, UR16, 0x1, UPT ;  /* 0x000000011000788c */ /* 0x004fe4000bf05270 */
[----:B------:R-:W-:Y:S02]  /*4f50*/  UPLOP3.LUT UP4, UPT, UPT, UPT, UPT, 0x40, 0x4 ;  /* 0x000000000004789c */ /* 0x000fe40003f8e870 */
[----:B------:R-:W-:Y:S01]  /*4f60*/  UISETP.GE.AND UP2, UPT, UR42, 0x1, UPT ;  /* 0x000000012a00788c */ /* 0x000fe2000bf46270 */
[----:B------:R-:W1:Y:S01]  /*4f70*/  LDCU.64 UR14, c[0x0][0xb28] ;  /* 0x00016500ff0e77ac */ /* 0x000e620008000a00 */
[----:B------:R-:W-:Y:S02]  /*4f80*/  UISETP.NE.AND.EX UP6, UPT, UR27, URZ, UPT, UP6 ;  /* 0x000000ff1b00728c */ /* 0x000fe4000bfc5360 */
[----:B------:R-:W-:Y:S02]  /*4f90*/  UPRMT UR52, UR52, 0x654, UR5 ;  /* 0x0000065434347896 */ /* 0x000fe40008000005 */
[----:B------:R-:W-:-:S02]  /*4fa0*/  USHF.R.U32.HI UR35, URZ, UR29, UR35 ;  /* 0x0000001dff237299 */ /* 0x000fc40008011623 */
[----:B---3--:R-:W-:Y:S02]  /*4fb0*/  USHF.R.U32.HI UR34, URZ, UR38, UR34 ;  /* 0x00000026ff227299 */ /* 0x008fe40008011622 */
[----:B------:R-:W-:Y:S02]  /*4fc0*/  UISETP.NE.AND UP0, UPT, UR30, 0x1, UPT ;  /* 0x000000011e00788c */ /* 0x000fe4000bf05270 */
[----:B------:R-:W-:-:S11]  /*4fd0*/  UISETP.NE.AND UP3, UPT, UR4, 0x1, UPT ;  /* 0x000000010400788c */ /* 0x000fd6000bf65270 */
.L_x_106:
[C---:B------:R-:W-:Y:S02]  /*4fe0*/  LEA R3, R10.reuse, UR17, 0x3 ;  /* 0x000000110a037c11 */ /* 0x040fe4000f8e18ff */
[----:B------:R-:W-:Y:S02]  /*4ff0*/  SHF.L.U32 R0, R9, 0x1f, RZ ;  /* 0x0000001f09007819 */ /* 0x000fe400000006ff */
[----:B------:R-:W-:Y:S02]  /*5000*/  LEA R4, R10, UR17, 0x4 ;  /* 0x000000110a047c11 */ /* 0x000fe4000f8e20ff */
[----:B--2---:R-:W2:Y:S02]  /*5010*/  SYNCS.PHASECHK.TRANS64.TRYWAIT P0, [R3+URZ+0x1d0], R0 ;  /* 0x0001d000030075a7 */ /* 0x004ea400080011ff */
[----:B--2---:R-:W-:Y:S05]  /*5020*/  @!P0 BRA `(.L_x_99) ;  /* 0x0000003400e08947 */ /* 0x004fea0003800000 */
.L_x_199:
[----:B------:R-:W3:Y:S01]  /*5030*/  LDS.128 R4, [R4+0x260] ;  /* 0x0002600004047984 */ /* 0x000ee20000000c00 */
[----:B------:R-:W-:Y:S01]  /*5040*/  UISETP.GE.AND UP0, UPT, UR42, 0x1, UPT ;  /* 0x000000012a00788c */ /* 0x000fe2000bf06270 */
[----:B------:R-:W-:Y:S01]  /*5050*/  @!PT LDS RZ, [RZ] ;  /* 0x00000000fffff984 */ /* 0x000fe20000000800 */
[----:B------:R-:W-:Y:S01]  /*5060*/  @!PT LDS RZ, [RZ] ;  /* 0x00000000fffff984 */ /* 0x000fe20000000800 */
[----:B------:R-:W-:Y:S01]  /*5070*/  @!PT LDS RZ, [RZ] ;  /* 0x00000000fffff984 */ /* 0x000fe20000000800 */
[----:B------:R-:W-:Y:S01]  /*5080*/  @!PT LDS RZ, [RZ] ;  /* 0x00000000fffff984 */ /* 0x000fe20000000800 */
[----:B------:R4:W-:Y:S06]  /*5090*/  MEMBAR.ALL.CTA ;  /* 0x0000000000007992 */ /* 0x0009ec0000008000 */
[----:B----4-:R-:W4:Y:S01]  /*50a0*/  FENCE.VIEW.ASYNC.S ;  /* 0x00000000000073c6 */ /* 0x010f220000000000 */
[----:B---3--:R-:W-:Y:S11]  /*50b0*/  LOP3.LUT P0, RZ, R6, 0x1, RZ, 0xc0, !PT ;  /* 0x0000000106ff7812 */ /* 0x008ff6000780c0ff */
[----:B------:R-:W-:Y:S02]  /*50c0*/  @!UPT UIADD3 URZ, UPT, UPT, URZ, URZ, URZ ;  /* 0x000000fffffff290 */ /* 0x000fe4000fffe0ff */
[----:B----4-:R-:W-:Y:S01]  /*50d0*/  VOTEU.ANY UP2, P0 ;  /* 0x0000000000ff7886 */ /* 0x010fe20000040100 */
[----:B------:R-:W-:Y:S11]  /*50e0*/  PLOP3.LUT P0, PT, PT, PT, UP2, 0x80, 0x8 ;  /* 0x000000000008781c */ /* 0x000ff60003f0f028 */
[----:B------:R-:W-:Y:S02]  /*50f0*/  @!UPT UIADD3 URZ, UPT, UPT, URZ, URZ, URZ ;  /* 0x000000fffffff290 */ /* 0x000fe4000fffe0ff */
[----:B--2---:R-:W-:Y:S02]  /*5100*/  @P0 SHF.R.U32.HI R0, RZ, 0x10, R5 ;  /* 0x00000010ff000819 */ /* 0x004fe40000011605 */
[----:B------:R-:W-:Y:S02]  /*5110*/  @P0 MOV R2, R4 ;  /* 0x0000000400020202 */ /* 0x000fe40000000f00 */
[----:B------:R-:W-:Y:S01]  /*5120*/  @P0 R2UR UR4, R0 ;  /* 0x00000000000402ca */ /* 0x000fe200000e0000 */
[----:B------:R-:W-:Y:S01]  /*5130*/  VIADD R0, R3, 0x1e0 ;  /* 0x000001e003007836 */ /* 0x000fe20000000000 */
[----:B------:R-:W-:Y:S02]  /*5140*/  @P0 LOP3.LUT R4, R5, 0xffff, RZ, 0xc0, !PT ;  /* 0x0000ffff05040812 */ /* 0x000fe400078ec0ff */
[----:B------:R-:W-:Y:S02]  /*5150*/  @P0 R2UR UR6, R2 ;  /* 0x00000000020602ca */ /* 0x000fe400000e0000 */
[----:B------:R-:W-:Y:S02]  /*5160*/  PRMT R0, RZ, 0x654, R0 ;  /* 0x00000654ff007816 */ /* 0x000fe40000000000 */
[----:B------:R-:W-:Y:S02]  /*5170*/  @P0 R2UR UR5, R4 ;  /* 0x00000000040502ca */ /* 0x000fe400000e0000 */
[----:B------:R2:W-:Y:S03]  /*5180*/  SYNCS.ARRIVE.TRANS64.RED.A1T0 RZ, [R0+URZ], RZ ;  /* 0x000000ff00ff79a7 */ /* 0x0005e600081004ff */
[----:B------:R-:W-:Y:S04]  /*5190*/  @UP2 UMOV UR25, UR4 ;  /* 0x0000000400192c82 */ /* 0x000fe80008000000 */
[----:B------:R-:W-:Y:S04]  /*51a0*/  @UP2 UMOV UR13, UR6 ;  /* 0x00000006000d2c82 */ /* 0x000fe80008000000 */
[----:B------:R-:W-:Y:S01]  /*51b0*/  @UP2 UMOV UR7, UR5 ;  /* 0x0000000500072c82 */ /* 0x000fe20008000000 */
[----:B------:R-:W-:Y:S05]  /*51c0*/  BRA.U !UP0, `(.L_x_100) ;  /* 0x0000000108c07547 */ /* 0x000fea000b800000 */
[----:B------:R-:W-:Y:S02]  /*51d0*/  UIMAD.WIDE.U32 UR10, UR7, UR31, URZ ;  /* 0x0000001f070a72a5 */ /* 0x000fe4000f8e00ff */
[----:B------:R-:W-:Y:S02]  /*51e0*/  UP2UR UR12, UPR, URZ, 0x4 ;  /* 0x00000004ff0c7883 */ /* 0x000fe40008000000 */
[----:B------:R-:W-:Y:S02]  /*51f0*/  UISETP.NE.AND UP2, UPT, UR30, 0x1, UPT ;  /* 0x000000011e00788c */ /* 0x000fe4000bf45270 */
[----:B------:R-:W-:Y:S02]  /*5200*/  UIMAD.WIDE.U32 UR18, UR13, UR28, URZ ;  /* 0x0000001c0d1272a5 */ /* 0x000fe4000f8e00ff */
[----:B------:R-:W-:Y:S02]  /*5210*/  USEL UR4, UR32, UR34, !UP2 ;  /* 0x0000002220047287 */ /* 0x000fe4000d000000 */
[----:B------:R-:W-:Y:S02]  /*5220*/  UISETP.NE.AND UP0, UPT, UR16, 0x1, UPT ;  /* 0x000000011000788c */ /* 0x000fe4000bf05270 */
[----:B------:R-:W-:Y:S02]  /*5230*/  UP2UR UR24, UPR, URZ, 0x2 ;  /* 0x00000002ff187883 */ /* 0x000fe40008000000 */
[----:B------:R-:W-:Y:S02]  /*5240*/  UISETP.NE.AND UP1, UPT, UR42, 0x1, UPT ;  /* 0x000000012a00788c */ /* 0x000fe4000bf25270 */
[----:B-1----:R-:W-:Y:S02]  /*5250*/  UIMAD.WIDE.U32 UR20, UR4, UR14, URZ ;  /* 0x0000000e041472a5 */ /* 0x002fe4000f8e00ff */
[----:B------:R-:W-:Y:S01]  /*5260*/  USEL UR8, UR33, UR35, !UP0 ;  /* 0x0000002321087287 */ /* 0x000fe2000c000000 */
[----:B------:R-:W-:Y:S02]  /*5270*/  UMOV UR5, UR11 ;  /* 0x0000000b00057c82 */ /* 0x000fe40008000000 */
[----:B------:R-:W-:Y:S02]  /*5280*/  USHF.R.U32.HI UR6, URZ, UR38, UR5 ;  /* 0x00000026ff067299 */ /* 0x000fe40008011605 */
[----:B------:R-:W-:Y:S02]  /*5290*/  UIMAD.WIDE.U32 UR22, UR8, UR14, URZ ;  /* 0x0000000e081672a5 */ /* 0x000fe4000f8e00ff */
[----:B------:R-:W-:Y:S02]  /*52a0*/  USEL UR6, UR7, UR6, !UP2 ;  /* 0x0000000607067287 */ /* 0x000fe4000d000000 */
[----:B------:R-:W-:Y:S02]  /*52b0*/  UISETP.NE.AND UP2, UPT, UR12, URZ, UPT ;  /* 0x000000ff0c00728c */ /* 0x000fe4000bf45270 */
[----:B------:R-:W-:Y:S01]  /*52c0*/  UIMAD.WIDE.U32 UR10, UR6, UR14, URZ ;  /* 0x0000000e060a72a5 */ /* 0x000fe2000f8e00ff */
[----:B------:R-:W-:Y:S02]  /*52d0*/  UMOV UR5, UR19 ;  /* 0x0000001300057c82 */ /* 0x000fe40008000000 */
[----:B------:R-:W-:Y:S03]  /*52e0*/  USHF.R.U32.HI UR9, URZ, UR29, UR5 ;  /* 0x0000001dff097299 */ /* 0x000fe60008011605 */
[----:B------:R-:W-:Y:S02]  /*52f0*/  UMOV UR5, UR21 ;  /* 0x0000001500057c82 */ /* 0x000fe40008000000 */
[----:B------:R-:W-:Y:S03]  /*5300*/  @UP1 USHF.R.U32.HI UR4, URZ, UR15, UR5 ;  /* 0x0000000fff041299 */ /* 0x000fe60008011605 */
[----:B------:R-:W-:Y:S01]  /*5310*/  UMOV UR5, UR23 ;  /* 0x0000001700057c82 */ /* 0x000fe20008000000 */
[----:B------:R-:W-:Y:S02]  /*5320*/  UIMAD UR4, UR42, UR4, URZ ;  /* 0x000000042a0472a4 */ /* 0x000fe4000f8e02ff */
[----:B------:R-:W-:Y:S02]  /*5330*/  @UP1 USHF.R.U32.HI UR8, URZ, UR15, UR5 ;  /* 0x0000000fff081299 */ /* 0x000fe40008011605 */
[----:B------:R-:W-:Y:S02]  /*5340*/  USEL UR5, UR13, UR9, !UP0 ;  /* 0x000000090d057287 */ /* 0x000fe4000c000000 */
[----:B------:R-:W-:Y:S02]  /*5350*/  UIMAD UR9, UR42, UR8, URZ ;  /* 0x000000082a0972a4 */ /* 0x000fe4000f8e02ff */
[----:B------:R-:W-:Y:S03]  /*5360*/  UISETP.GE.AND UP0, UPT, UR6, UR4, UPT ;  /* 0x000000040600728c */ /* 0x000fe6000bf06270 */
[----:B------:R-:W-:Y:S01]  /*5370*/  UMOV UR4, UR11 ;  /* 0x0000000b00047c82 */ /* 0x000fe20008000000 */
[----:B------:R-:W-:Y:S02]  /*5380*/  UISETP.GE.OR UP0, UPT, UR5, UR9, UP0 ;  /* 0x000000090500728c */ /* 0x000fe40008706670 */
[----:B------:R-:W-:Y:S02]  /*5390*/  USHF.R.U32.HI UR4, URZ, UR15, UR4 ;  /* 0x0000000fff047299 */ /* 0x000fe40008011604 */
[----:B------:R-:W-:Y:S02]  /*53a0*/  UIMAD.WIDE.U32 UR10, UR5, UR14, URZ ;  /* 0x0000000e050a72a5 */ /* 0x000fe4000f8e00ff */
[----:B------:R-:W-:Y:S04]  /*53b0*/  USEL UR12, UR6, UR4, !UP1 ;  /* 0x00000004060c7287 */ /* 0x000fe8000c800000 */
[----:B------:R-:W-:Y:S01]  /*53c0*/  UIADD3 UR9, UPT, UPT, -UR12, URZ, URZ ;  /* 0x000000ff0c097290 */ /* 0x000fe2000fffe1ff */
[----:B------:R-:W-:Y:S02]  /*53d0*/  @!UP0 UMOV UR4, UR11 ;  /* 0x0000000b00048c82 */ /* 0x000fe40008000000 */
[----:B------:R-:W-:Y:S02]  /*53e0*/  @!UP0 USHF.R.U32.HI UR4, URZ, UR15, UR4 ;  /* 0x0000000fff048299 */ /* 0x000fe40008011604 */
[----:B------:R-:W-:Y:S02]  /*53f0*/  UIMAD UR9, UR42, UR9, UR6 ;  /* 0x000000092a0972a4 */ /* 0x000fe4000f8e0206 */
[----:B------:R-:W-:Y:S02]  /*5400*/  @!UP0 USEL UR4, UR5, UR4, !UP1 ;  /* 0x0000000405048287 */ /* 0x000fe4000c800000 */
[----:B------:R-:W-:Y:S02]  /*5410*/  UISETP.NE.AND UP1, UPT, UR24, URZ, UPT ;  /* 0x000000ff1800728c */ /* 0x000fe4000bf25270 */
[----:B------:R-:W-:Y:S02]  /*5420*/  @!UP0 UIMAD UR9, UR8, UR9, UR4 ;  /* 0x00000009080982a4 */ /* 0x000fe4000f8e0204 */
[----:B------:R-:W-:Y:S02]  /*5430*/  @!UP0 UIADD3 UR10, UPT, UPT, UR12, -UR4, URZ ;  /* 0x800000040c0a8290 */ /* 0x000fe4000fffe0ff */
[----:B------:R-:W-:Y:S02]  /*5440*/  UIADD3 UR4, UPT, UPT, -UR5, URZ, URZ ;  /* 0x000000ff05047290 */ /* 0x000fe4000fffe1ff */
[----:B------:R-:W-:Y:S02]  /*5450*/  UIADD3 UR8, UPT, UPT, -UR6, URZ, URZ ;  /* 0x000000ff06087290 */ /* 0x000fe4000fffe1ff */
[----:B------:R-:W-:Y:S02]  /*5460*/  @!UP0 UIMAD UR6, UR10, UR42, UR5 ;  /* 0x0000002a0a0682a4 */ /* 0x000fe4000f8e0205 */
[----:B------:R-:W-:Y:S02]  /*5470*/  UIMAD UR13, UR16, UR4, UR13 ;  /* 0x00000004100d72a4 */ /* 0x000fe4000f8e020d */
[----:B------:R-:W-:Y:S01]  /*5480*/  UIMAD UR7, UR30, UR8, UR7 ;  /* 0x000000081e0772a4 */ /* 0x000fe2000f8e0207 */
[----:B------:R-:W-:Y:S02]  /*5490*/  @!UP0 UMOV UR5, UR9 ;  /* 0x0000000900058c82 */ /* 0x000fe40008000000 */
[----:B------:R-:W-:Y:S02]  /*54a0*/  UIMAD UR13, UR5, UR16, UR13 ;  /* 0x00000010050d72a4 */ /* 0x000fe4000f8e020d */
[----:B------:R-:W-:Y:S11]  /*54b0*/  UIMAD UR7, UR6, UR30, UR7 ;  /* 0x0000001e060772a4 */ /* 0x000ff6000f8e0207 */
[----:B------:R-:W-:Y:S01]  /*54c0*/  @!UPT UIADD3 URZ, UPT, UPT, URZ, URZ, URZ ;  /* 0x000000fffffff290 */ /* 0x000fe2000fffe0ff */
.L_x_100:
[----:B------:R-:W3:Y:S01]  /*54d0*/  @!UP3 LDCU.128 UR20, c[0x0][0xb10] ;  /* 0x00016200ff14b7ac */ /* 0x000ee20008000c00 */
[----:B------:R-:W-:Y:S02]  /*54e0*/  ISETP.NE.U32.AND P0, PT, RZ, UR26, PT ;  /* 0x0000001aff007c0c */ /* 0x000fe4000bf05070 */
[----:B------:R-:W-:Y:S02]  /*54f0*/  SHF.L.U32 R2, R11, 0x1f, RZ ;  /* 0x0000001f0b027819 */ /* 0x000fe400000006ff */
[----:B------:R-:W-:Y:S01]  /*5500*/  ISETP.NE.AND.EX P0, PT, RZ, UR27, PT, P0 ;  /* 0x0000001bff007c0c */ /* 0x000fe2000bf05300 */
[----:B------:R-:W4:Y:S01]  /*5510*/  @!UP3 LDCU UR5, c[0x0][0xb0c] ;  /* 0x00016180ff05b7ac */ /* 0x000f220008000800 */
[----:B---3--:R-:W-:Y:S07]  /*5520*/  UIMAD.WIDE.U32 UR8, UR13, UR20, URZ ;  /* 0x000000140d0872a5 */ /* 0x008fee000f8e00ff */
[----:B------:R-:W-:Y:S01]  /*5530*/  @!UP3 UMOV UR4, UR9 ;  /* 0x000000090004bc82 */ /* 0x000fe20008000000 */
[----:B----4-:R-:W-:Y:S02]  /*5540*/  @!UP3 UISETP.NE.AND UP0, UPT, UR5, 0x1, UPT ;  /* 0x000000010500b88c */ /* 0x010fe4000bf05270 */
[----:B------:R-:W-:Y:S02]  /*5550*/  @!UP3 USHF.R.U32.HI UR4, URZ, UR21, UR4 ;  /* 0x00000015ff04b299 */ /* 0x000fe40008011604 */
[----:B------:R-:W-:Y:S02]  /*5560*/  UIMAD.WIDE.U32 UR8, UR7, UR23, URZ ;  /* 0x00000017070872a5 */ /* 0x000fe4000f8e00ff */
[----:B------:R-:W-:Y:S02]  /*5570*/  @!UP3 USEL UR10, UR13, UR4, !UP0 ;  /* 0x000000040d0ab287 */ /* 0x000fe4000c000000 */
[----:B------:R-:W-:Y:S03]  /*5580*/  @!UP3 UISETP.NE.AND UP0, UPT, UR22, 0x1, UPT ;  /* 0x000000011600b88c */ /* 0x000fe6000bf05270 */
[----:B------:R-:W-:Y:S02]  /*5590*/  @!UP3 UMOV UR6, UR9 ;  /* 0x000000090006bc82 */ /* 0x000fe40008000000 */
[----:B------:R-:W3:Y:S02]  /*55a0*/  @!UP3 LDCU UR4, c[0x0][0xb20] ;  /* 0x00016400ff04b7ac */ /* 0x000ee40008000800 */
[----:B---3--:R-:W-:Y:S04]  /*55b0*/  @!UP3 USHF.R.U32.HI UR6, URZ, UR4, UR6 ;  /* 0x00000004ff06b299 */ /* 0x008fe80008011606 */
[----:B------:R-:W-:Y:S04]  /*55c0*/  @!UP3 USEL UR6, UR7, UR6, !UP0 ;  /* 0x000000060706b287 */ /* 0x000fe8000c000000 */
[----:B------:R-:W-:Y:S02]  /*55d0*/  @!UP3 UIADD3 UR4, UPT, UPT, -UR10, UR6, URZ ;  /* 0x000000060a04b290 */ /* 0x000fe4000fffe1ff */
[----:B------:R-:W-:Y:S02]  /*55e0*/  @!UP3 UIADD3 UR6, UPT, UPT, UR10, -UR6, URZ ;  /* 0x800000060a06b290 */ /* 0x000fe4000fffe0ff */
[----:B------:R-:W-:Y:S02]  /*55f0*/  @!UP3 UIMAD UR13, UR4, UR5, UR13 ;  /* 0x00000005040db2a4 */ /* 0x000fe4000f8e020d */
[----:B------:R-:W-:Y:S01]  /*5600*/  @!UP3 UIMAD UR7, UR6, UR22, UR7 ;  /* 0x000000160607b2a4 */ /* 0x000fe2000f8e0207 */
[----:B------:R-:W-:Y:S11]  /*5610*/  BRA.U UP4, `(.L_x_101) ;  /* 0x0000000104107547 */ /* 0x000ff6000b800000 */
[----:B------:R-:W-:Y:S04]  /*5620*/  MOV R3, UR37 ;  /* 0x0000002500037c02 */ /* 0x000fe80008000f00 */
[----:B------:R-:W-:Y:S04]  /*5630*/  SHF.L.U32 R3, R3, 0x1f, RZ ;  /* 0x0000001f03037819 */ /* 0x000fe800000006ff */
[----:B------:R-:W3:Y:S02]  /*5640*/  SYNCS.PHASECHK.TRANS64.TRYWAIT P1, [UR17+0x1c8], R3 ;  /* 0x0001c803ff0075a7 */ /* 0x000ee40008021111 */
[----:B---3--:R-:W-:Y:S05]  /*5650*/  @!P1 BRA `(.L_x_102) ;  /* 0x0000003000689947 */ /* 0x008fea0003800000 */
.L_x_101:
[----:B------:R-:W-:Y:S05]  /*5660*/  BRA.U !UP6, `(.L_x_103) ;  /* 0x000000010e387547 */ /* 0x000fea000b800000 */
[----:B------:R-:W-:Y:S01]  /*5670*/  UPLOP3.LUT UP1, UPT, UPT, UPT, UP5, 0x80, 0x8 ;  /* 0x000000000008789c */ /* 0x000fe20003f2f050 */
[----:B--2---:R-:W-:Y:S01]  /*5680*/  HFMA2 R0, -RZ, RZ, 0, 5.9604644775390625e-08 ;  /* 0x00000001ff007431 */ /* 0x004fe200000001ff */
[----:B------:R-:W2:Y:S01]  /*5690*/  LDCU.64 UR8, c[0x0][0x358] ;  /* 0x00006b00ff0877ac */ /* 0x000ea20008000a00 */
[----:B------:R-:W-:Y:S03]  /*56a0*/  IMAD.MOV.U32 R79, RZ, RZ, 0x1 ;  /* 0x00000001ff4f7424 */ /* 0x000fe600078e00ff */
[----:B------:R-:W-:Y:S05]  /*56b0*/  PLOP3.LUT P1, PT, PT, PT, UP1, 0x80, 0x8 ;  /* 0x000000000008781c */ /* 0x000fea0003f2f018 */
[----:B------:R-:W3:Y:S01]  /*56c0*/  @UP1 LDCU.64 UR4, c[0x0][0x888] ;  /* 0x00011100ff0417ac */ /* 0x000ee20008000a00 */
[----:B------:R-:W-:Y:S07]  /*56d0*/  @UP1 UIMAD UR6, UR36, UR26, URZ ;  /* 0x0000001a240612a4 */ /* 0x000fee000f8e02ff */
[----:B------:R-:W-:Y:S01]  /*56e0*/  @!P1 PRMT R79, R0, 0x7610, R79 ;  /* 0x00007610004f9816 */ /* 0x000fe2000000004f */
[----:B---3--:R-:W-:Y:S06]  /*56f0*/  @UP1 UIMAD.WIDE UR4, UR6, 0x4, UR4 ;  /* 0x00000004060418a5 */ /* 0x008fec000f8e0204 */
[----:B------:R-:W-:Y:S01]  /*5700*/  IMAD.U32 R4, RZ, RZ, UR4 ;  /* 0x00000004ff047e24 */ /* 0x000fe2000f8e00ff */
[----:B------:R-:W-:Y:S04]  /*5710*/  MOV R5, UR5 ;  /* 0x0000000500057c02 */ /* 0x000fe80008000f00 */
[----:B------:R-:W3:Y:S01]  /*5720*/  @!UP1 LDCU UR4, c[0x0][0x880] ;  /* 0x00011000ff0497ac */ /* 0x000ee20008000800 */
[----:B--2--5:R4:W5:Y:S02]  /*5730*/  @P1 LDG.E R39, desc[UR8][R4.64] ;  /* 0x0000000804271981 */ /* 0x024964000c1e1900 */
[----:B---34-:R-:W-:Y:S07]  /*5740*/  @!P1 IMAD.U32 R39, RZ, RZ, UR4 ;  /* 0x00000004ff279e24 */ /* 0x018fee000f8e00ff */
.L_x_103:
[----:B-----5:R-:W-:Y:S01]  /*5750*/  @!P0 FSETP.EQ.AND P2, PT, R39, RZ, PT ;  /* 0x000000ff2700820b */ /* 0x020fe20003f42000 */
[----:B------:R-:W-:Y:S01]  /*5760*/  @!UPT UIADD3 URZ, UPT, UPT, URZ, URZ, URZ ;  /* 0x000000fffffff290 */ /* 0x000fe2000fffe0ff */
[----:B------:R-:W-:Y:S11]  /*5770*/  @!P0 BRA `(.L_x_104) ;  /* 0x0000000000148947 */ /* 0x000ff60003800000 */
[----:B------:R-:W-:Y:S02]  /*5780*/  LOP3.LUT P0, RZ, R79, 0xff, RZ, 0xc0, !PT ;  /* 0x000000ff4fff7812 */ /* 0x000fe4000780c0ff */
[----:B------:R-:W-:Y:S04]  /*5790*/  PLOP3.LUT P2, PT, PT, PT, UP1, 0x80, 0x8 ;  /* 0x000000000008781c */ /* 0x000fe80003f4f018 */
[----:B------:R-:W-:Y:S07]  /*57a0*/  PLOP3.LUT P2, PT, P2, PT, PT, 0x8, 0x80 ;  /* 0x000000000080781c */ /* 0x000fee000174e170 */
[----:B------:R-:W-:Y:S11]  /*57b0*/  @P0 FSETP.EQ.AND P2, PT, R39, RZ, PT ;  /* 0x000000ff2700020b */ /* 0x000ff60003f42000 */
[----:B------:R-:W-:Y:S02]  /*57c0*/  @!UPT UIADD3 URZ, UPT, UPT, URZ, URZ, URZ ;  /* 0x000000fffffff290 */ /* 0x000fe4000fffe0ff */
.L_x_104:
[----:B------:R-:W3:Y:S01]  /*57d0*/  SYNCS.PHASECHK.TRANS64.TRYWAIT P0, [UR17+0x1b8], R2 ;  /* 0x0001b802ff0075a7 */ /* 0x000ee20008001111 */
[----:B------:R-:W-:Y:S02]  /*57e0*/  ELECT P1, URZ, PT ;  /* 0x0000000000ff782f */ /* 0x000fe40003820000 */
[----:B------:R-:W-:Y:S01]  /*57f0*/  IADD3 R10, PT, PT, R10, 0x1, RZ ;  /* 0x000000010a0a7810 */ /* 0x000fe20007ffe0ff */
[----:B---3--:R-:W-:Y:S10]  /*5800*/  @!P0 BRA `(.L_x_105) ;  /* 0x0000003000148947 */ /* 0x008ff40003800000 */
.L_x_202:
[----:B------:R-:W-:Y:S01]  /*5810*/  PLOP3.LUT P1, PT, P2, P1, PT, 0xf2, 0x2f ;  /* 0x00000000002f781c */ /* 0x000fe20001723e72 */
[----:B------:R-:W-:Y:S01]  /*5820*/  UMOV UR18, 0x0 ;  /* 0x0000000000127882 */ /* 0x000fe20000000000 */
[----:B------:R-:W-:Y:S01]  /*5830*/  UMOV UR19, 0x10000000 ;  /* 0x1000000000137882 */ /* 0x000fe20000000000 */
[----:B------:R-:W-:Y:S01]  /*5840*/  UMOV UR12, UR36 ;  /* 0x00000024000c7c82 */ /* 0x000fe20008000000 */
[----:B------:R-:W-:Y:S01]  /*5850*/  LOP3.LUT R11, R11, 0x1, RZ, 0x3c, !PT ;  /* 0x000000010b0b7812 */ /* 0x000fe200078e3cff */
[----:B------:R-:W-:Y:S01]  /*5860*/  UMOV UR36, UR25 ;  /* 0x0000001900247c82 */ /* 0x000fe20008000000 */
[----:B------:R-:W-:Y:S07]  /*5870*/  UPLOP3.LUT UP4, UPT, UPT, UPT, UPT, 0x80, 0x8 ;  /* 0x000000000008789c */ /* 0x000fee0003f8f070 */
[----:B--2---:R-:W-:Y:S01]  /*5880*/  @!P1 IADD3 R2, P0, PT, R12, 0x580, RZ ;  /* 0x000005800c029810 */ /* 0x004fe20007f1e0ff */
[----:B------:R-:W-:Y:S03]  /*5890*/  VOTEU.ALL UP0, P1 ;  /* 0x0000000000ff7886 */ /* 0x000fe60000800000 */
[----:B------:R-:W-:Y:S01]  /*58a0*/  @!P1 R2UR UR5, R2 ;  /* 0x00000000020592ca */ /* 0x000fe200000e0000 */
[----:B------:R-:W-:Y:S01]  /*58b0*/  @!P1 IMAD.X R0, RZ, RZ, R13, P0 ;  /* 0x000000ffff009224 */ /* 0x000fe200000e060d */
[----:B------:R-:W-:Y:S01]  /*58c0*/  @!UP0 USHF.L.U32 UR10, UR45, 0x6, URZ ;  /* 0x000000062d0a8899 */ /* 0x000fe200080006ff */
[----:B------:R-:W-:Y:S01]  /*58d0*/  ISETP.NE.AND P0, PT, R10, 0x2, PT ;  /* 0x000000020a00780c */ /* 0x000fe20003f05270 */
[----:B------:R-:W-:Y:S02]  /*58e0*/  @!UP0 USHF.L.U32 UR11, UR46, 0x6, URZ ;  /* 0x000000062e0b8899 */ /* 0x000fe400080006ff */
[----:B------:R-:W-:Y:S01]  /*58f0*/  @!P1 R2UR UR4, R0 ;  /* 0x00000000000492ca */ /* 0x000fe200000e0000 */
[----:B------:R-:W-:Y:S01]  /*5900*/  @!UP0 UIADD3 UR8, UPT, UPT, UR17, 0x400, URZ ;  /* 0x0000040011088890 */ /* 0x000fe2000fffe0ff */
[----:B------:R-:W-:Y:S01]  /*5910*/  SEL R0, RZ, 0x1, P0 ;  /* 0x00000001ff007807 */ /* 0x000fe20000000000 */
[----:B------:R-:W-:Y:S01]  /*5920*/  @!UP0 UIADD3 UR9, UPT, UPT, UR17, 0x1b0, URZ ;  /* 0x000001b011098890 */ /* 0x000fe2000fffe0ff */
[----:B------:R-:W-:Y:S01]  /*5930*/  SEL R10, R10, RZ, P0 ;  /* 0x000000ff0a0a7207 */ /* 0x000fe20000000000 */
[----:B------:R-:W-:Y:S01]  /*5940*/  VOTEU.ALL UP0, P1 ;  /* 0x0000000000ff7886 */ /* 0x000fe20000800000 */
[----:B------:R-:W-:Y:S01]  /*5950*/  LOP3.LUT R9, R9, R0, RZ, 0x3c, !PT ;  /* 0x0000000009097212 */ /* 0x000fe200078e3cff */
[----:B------:R-:W-:Y:S01]  /*5960*/  IMAD.U32 R2, RZ, RZ, UR5 ;  /* 0x00000005ff027e24 */ /* 0x000fe2000f8e00ff */
[----:B------:R-:W-:Y:S02]  /*5970*/  UIADD3 UR45, UPT, UPT, UR7, UR60, URZ ;  /* 0x0000003c072d7290 */ /* 0x000fe4000fffe0ff */
[----:B------:R-:W-:Y:S03]  /*5980*/  UIADD3 UR46, UPT, UPT, UR13, UR57, URZ ;  /* 0x000000390d2e7290 */ /* 0x000fe6000fffe0ff */
[----:B------:R-:W-:Y:S01]  /*5990*/  IMAD.U32 R3, RZ, RZ, UR4 ;  /* 0x00000004ff037e24 */ /* 0x000fe2000f8e00ff */
[----:B------:R-:W-:Y:S04]  /*59a0*/  @!P1 R2UR UR4, R2 ;  /* 0x00000000020492ca */ /* 0x000fe800000e0000 */
[----:B------:R-:W-:Y:S11]  /*59b0*/  @!P1 R2UR UR5, R3 ;  /* 0x00000000030592ca */ /* 0x000ff600000e0000 */
[----:B------:R-:W-:Y:S02]  /*59c0*/  @!UPT UIADD3 URZ, UPT, UPT, URZ, URZ, URZ ;  /* 0x000000fffffff290 */ /* 0x000fe4000fffe0ff */
[----:B------:R2:W-:Y:S01]  /*59d0*/  @!UP0 UTMALDG.3D [UR8], [UR4], desc[UR18] ;  /* 0x00001208040085b4 */ /* 0x0005e20008011000 */
[----:B------:R2:W-:Y:S01]  /*59e0*/  @!P1 SYNCS.ARRIVE.TRANS64.RED.A0TR RZ, [UR17+0x1b0], R8 ;  /* 0x0001b008ffff99a7 */ /* 0x0005e20008300411 */
[----:B------:R-:W-:Y:S01]  /*59f0*/  SYNCS.ARRIVE.TRANS64.RED.A1T0 RZ, [UR52], RZ ;  /* 0x000000ffffff79a7 */ /* 0x000fe20008100434 */
[----:B------:R-:W-:Y:S05]  /*5a00*/  BRA.U UP2, `(.L_x_106) ;  /* 0xfffffff502747547 */ /* 0x000fea000b83ffff */
[----:B------:R-:W-:Y:S07]  /*5a10*/  MOV R0, UR17 ;  /* 0x0000001100007c02 */ /* 0x000fee0008000f00 */
.L_x_107:
[----:B---3--:R-:W-:-:S04]  /*5a20*/  SHF.L.U32 R2, R11, 0x1f, RZ ;  /* 0x0000001f0b027819 */ /* 0x008fc800000006ff */
[----:B------:R3:W4:Y:S03]  /*5a30*/  SYNCS.PHASECHK.TRANS64.TRYWAIT P0, [R0+URZ+0x1b8], R2 ;  /* 0x0001b802000075a7 */ /* 0x00072600080011ff */
[----:B----4-:R-:W-:Y:S05]  /*5a40*/  @!P0 NANOSLEEP.SYNCS 0x989680 ;  /* 0x009896800000895d */ /* 0x010fea0003900000 */
[----:B------:R-:W4:Y:S02]  /*5a50*/  @!P0 SYNCS.PHASECHK.TRANS64 P0, [R0+URZ+0x1b8], R2 ;  /* 0x0001b802000085a7 */ /* 0x000f2400080010ff */
[----:B-12-4-:R-:W-:Y:S05]  /*5a60*/  @P0 EXIT ;  /* 0x000000000000094d */ /* 0x016fea0003800000 */
[----:B------:R-:W-:Y:S05]  /*5a70*/  BRA `(.L_x_107) ;  /* 0xfffffffc00e87947 */ /* 0x000fea000383ffff */
.L_x_98:
[----:B------:R-:W-:-:S06]  /*5a80*/  UISETP.GE.AND UP0, UPT, UR18, 0x4, UPT ;  /* 0x000000041200788c */ /* 0x000fcc000bf06270 */
[----:B------:R-:W-:-:S13]  /*5a90*/  PLOP3.LUT P0, PT, PT, PT, UP0, 0x80, 0x8 ;  /* 0x000000000008781c */ /* 0x000fda0003f0f008 */
[----:B-1----:R-:W-:Y:S05]  /*5aa0*/  @!P0 EXIT ;  /* 0x000000000000894d */ /* 0x002fea0003800000 */
[----:B------:R-:W-:Y:S01]  /*5ab0*/  BAR.SYNC.DEFER_BLOCKING 0x6, 0xa0 ;  /* 0x0182800000007b1d */ /* 0x000fe20000010000 */
[C---:B------:R-:W-:Y:S02]  /*5ac0*/  IMAD.SHL.U32 R7, R76.reuse, 0x40, RZ ;  /* 0x000000404c077824 */ /* 0x040fe400078e00ff */
[----:B------:R-:W-:Y:S02]  /*5ad0*/  HFMA2 R81, -RZ, RZ, 0, 0 ;  /* 0x00000000ff517431 */ /* 0x000fe400000001ff */
[C---:B------:R-:W-:Y:S01]  /*5ae0*/  IMAD.SHL.U32 R4, R76.reuse, 0x20, RZ ;  /* 0x000000204c047824 */ /* 0x040fe200078e00ff */
[----:B------:R-:W-:Y:S01]  /*5af0*/  CS2R R82, SRZ ;  /* 0x0000000000527805 */ /* 0x000fe2000001ff00 */
[----:B------:R-:W-:Y:S01]  /*5b00*/  IMAD.SHL.U32 R6, R76, 0x2, RZ ;  /* 0x000000024c067824 */ /* 0x000fe200078e00ff */
[----:B------:R-:W-:Y:S01]  /*5b10*/  UMOV UR44, 0x400 ;  /* 0x00000400002c7882 */ /* 0x000fe20000000000 */
[----:B------:R-:W-:Y:S01]  /*5b20*/  LOP3.LUT R5, R7, 0x180, RZ, 0xc0, !PT ;  /* 0x0000018007057812 */ /* 0x000fe200078ec0ff */
[----:B------:R-:W-:Y:S01]  /*5b30*/  ULEA UR44, UR52, UR44, 0x18 ;  /* 0x0000002c342c7291 */ /* 0x000fe2000f8ec0ff */
[----:B------:R-:W-:Y:S01]  /*5b40*/  LOP3.LUT R4, R4, 0xc00, RZ, 0xc0, !PT ;  /* 0x00000c0004047812 */ /* 0x000fe200078ec0ff */
[----:B------:R-:W1:Y:S01]  /*5b50*/  LDC.64 R72, c[0x0][0x888] ;  /* 0x00022200ff487b82 */ /* 0x000e620000000a00 */
[----:B------:R-:W-:Y:S01]  /*5b60*/  LOP3.LUT R6, R5, 0x20, R6, 0xf8, !PT ;  /* 0x0000002005067812 */ /* 0x000fe200078ef806 */
[----:B------:R-:W-:Y:S01]  /*5b70*/  IMAD.SHL.U32 R5, R76, 0x8, RZ ;  /* 0x000000084c057824 */ /* 0x000fe200078e00ff */
[----:B------:R-:W-:Y:S01]  /*5b80*/  LOP3.LUT R4, R4, 0x40, R7, 0xf8, !PT ;  /* 0x0000004004047812 */ /* 0x000fe200078ef807 */
[----:B------:R-:W-:Y:S01]  /*5b90*/  IMAD.U32 R37, R76, 0x10000, RZ ;  /* 0x000100004c257824 */ /* 0x000fe200078e00ff */
[----:B------:R-:W-:Y:S01]  /*5ba0*/  UIADD3 UR4, UPT, UPT, UR44, 0x1400, URZ ;  /* 0x000014002c047890 */ /* 0x000fe2000fffe0ff */
[----:B------:R-:W-:Y:S01]  /*5bb0*/  IMAD.MOV.U32 R36, RZ, RZ, RZ ;  /* 0x000000ffff247224 */ /* 0x000fe200078e00ff */
[----:B------:R-:W-:Y:S01]  /*5bc0*/  LOP3.LUT R5, R6, 0x30, R5, 0x78, !PT ;  /* 0x0000003006057812 */ /* 0x000fe200078e7805 */
[----:B------:R-:W2:Y:S01]  /*5bd0*/  LDC.64 R74, c[0x0][0x890] ;  /* 0x00022400ff4a7b82 */ /* 0x000ea20000000a00 */
[----:B------:R-:W-:Y:S01]  /*5be0*/  LOP3.LUT R4, R4, 0x200, R7, 0xf8, !PT ;  /* 0x0000020004047812 */ /* 0x000fe200078ef807 */
[----:B------:R-:W-:Y:S01]  /*5bf0*/  IMAD.MOV.U32 R84, RZ, RZ, RZ ;  /* 0x000000ffff547224 */ /* 0x000fe200078e00ff */
[----:B------:R-:W-:Y:S01]  /*5c00*/  LOP3.LUT R37, R37, 0x600000, RZ, 0xc0, !PT ;  /* 0x0060000025257812 */ /* 0x000fe200078ec0ff */
[----:B------:R-:W-:Y:S01]  /*5c10*/  IMAD.U32 R85, RZ, RZ, UR4 ;  /* 0x00000004ff557e24 */ /* 0x000fe2000f8e00ff */
[----:B------:R-:W-:Y:S01]  /*5c20*/  LOP3.LUT R78, R4, R5, RZ, 0xfc, !PT ;  /* 0x00000005044e7212 */ /* 0x000fe200078efcff */
[----:B------:R-:W3:Y:S01]  /*5c30*/  LDS R0, [UR44+0x280] ;  /* 0x0002802cff007984 */ /* 0x000ee20008000800 */
[----:B------:R-:W-:Y:S01]  /*5c40*/  IMAD.SHL.U32 R4, R76, 0x10, RZ ;  /* 0x000000104c047824 */ /* 0x000fe200078e00ff */
[----:B------:R-:W4:Y:S01]  /*5c50*/  LDC.64 R70, c[0x0][0x8b0] ;  /* 0x00022c00ff467b82 */ /* 0x000f220000000a00 */
[----:B------:R-:W-:Y:S01]  /*5c60*/  IADD3 R77, PT, PT, R78, UR44, RZ ;  /* 0x0000002c4e4d7c10 */ /* 0x000fe2000fffe0ff */
[----:B------:R-:W1:Y:S02]  /*5c70*/  LDCU UR54, c[0x0][0x370] ;  /* 0x00006e00ff3677ac */ /* 0x000e640008000800 */
[----:B------:R-:W-:Y:S01]  /*5c80*/  LOP3.LUT R4, R4, 0x20, RZ, 0xc0, !PT ;  /* 0x0000002004047812 */ /* 0x000fe200078ec0ff */
[----:B------:R-:W1:Y:S03]  /*5c90*/  LDCU.64 UR62, c[0x0][0x348] ;  /* 0x00006900ff3e77ac */ /* 0x000e660008000a00 */
[----:B------:R-:W1:Y:S01]  /*5ca0*/  LDC.64 R68, c[0x0][0x8a8] ;  /* 0x00022a00ff447b82 */ /* 0x000e620000000a00 */
[----:B------:R-:W-:Y:S01]  /*5cb0*/  IADD3 R77, PT, PT, -R4, 0x400, R77 ;  /* 0x00000400044d7810 */ /* 0x000fe20007ffe14d */
[----:B------:R-:W1:Y:S01]  /*5cc0*/  LDCU UR43, c[0x0][0xb0c] ;  /* 0x00016180ff2b77ac */ /* 0x000e620008000800 */
[----:B------:R-:W1:Y:S01]  /*5cd0*/  LDCU UR39, c[0x0][0xb30] ;  /* 0x00016600ff2777ac */ /* 0x000e620008000800 */
[----:B------:R-:W1:Y:S01]  /*5ce0*/  LDCU.64 UR58, c[0x0][0x888] ;  /* 0x00011100ff3a77ac */ /* 0x000e620008000a00 */
[----:B------:R-:W1:Y:S01]  /*5cf0*/  LDCU.64 UR40, c[0x0][0xb28] ;  /* 0x00016500ff2877ac */ /* 0x000e620008000a00 */
[----:B------:R-:W1:Y:S01]  /*5d00*/  LDCU.128 UR48, c[0x0][0xb10] ;  /* 0x00016200ff3077ac */ /* 0x000e620008000c00 */
[----:B------:R-:W1:Y:S01]  /*5d10*/  LDCU UR53, c[0x0][0x374] ;  /* 0x00006e80ff3577ac */ /* 0x000e620008000800 */
[----:B------:R-:W-:Y:S01]  /*5d20*/  UIADD3 UR56, UPT, UPT, UR44, 0x400, URZ ;  /* 0x000004002c387890 */ /* 0x000fe2000fffe0ff */
[----:B---3--:R-:W-:-:S11]  /*5d30*/  IMAD.IADD R37, R0, 0x1, R37 ;  /* 0x0000000100257824 */ /* 0x008fd600078e0225 */
.L_x_125:
[----:B------:R-:W-:Y:S02]  /*5d40*/  LEA R3, R81, UR44, 0x3 ;  /* 0x0000002c51037c11 */ /* 0x000fe4000f8e18ff */
[----:B------:R-:W-:Y:S02]  /*5d50*/  SHF.L.U32 R0, R83, 0x1f, RZ ;  /* 0x0000001f53007819 */ /* 0x000fe400000006ff */
[----:B-1----:R-:W-:Y:S02]  /*5d60*/  LEA R4, R81, UR44, 0x4 ;  /* 0x0000002c51047c11 */ /* 0x002fe4000f8e20ff */
[----:B------:R-:W3:Y:S02]  /*5d70*/  SYNCS.PHASECHK.TRANS64.TRYWAIT P0, [R3+URZ+0x1d0], R0 ;  /* 0x0001d000030075a7 */ /* 0x000ee400080011ff */
[----:B--23--:R-:W-:Y:S05]  /*5d80*/  @!P0 BRA `(.L_x_108) ;  /* 0x0000002800cc8947 */ /* 0x00cfea0003800000 */
.L_x_203:
[----:B------:R-:W1:Y:S01]  /*5d90*/  LDS.128 R4, [R4+0x260] ;  /* 0x0002600004047984 */ /* 0x000e620000000c00 */
[----:B------:R-:W-:Y:S01]  /*5da0*/  UISETP.GE.AND UP0, UPT, UR42, 0x1, UPT ;  /* 0x000000012a00788c */ /* 0x000fe2000bf06270 */
[----:B------:R-:W-:Y:S01]  /*5db0*/  @!PT LDS RZ, [RZ] ;  /* 0x00000000fffff984 */ /* 0x000fe20000000800 */
[----:B------:R-:W-:Y:S01]  /*5dc0*/  @!PT LDS RZ, [RZ] ;  /* 0x00000000fffff984 */ /* 0x000fe20000000800 */
[----:B------:R-:W-:Y:S01]  /*5dd0*/  @!PT LDS RZ, [RZ] ;  /* 0x00000000fffff984 */ /* 0x000fe20000000800 */
[----:B------:R-:W-:Y:S01]  /*5de0*/  @!PT LDS RZ, [RZ] ;  /* 0x00000000fffff984 */ /* 0x000fe20000000800 */
[----:B------:R2:W-:Y:S06]  /*5df0*/  MEMBAR.ALL.CTA ;  /* 0x0000000000007992 */ /* 0x0005ec0000008000 */
[----:B--2---:R-:W2:Y:S01]  /*5e00*/  FENCE.VIEW.ASYNC.S ;  /* 0x00000000000073c6 */ /* 0x004ea20000000000 */
[----:B-1----:R-:W-:Y:S11]  /*5e10*/  LOP3.LUT P0, RZ, R6, 0x1, RZ, 0xc0, !PT ;  /* 0x0000000106ff7812 */ /* 0x002ff6000780c0ff */
[----:B------:R-:W-:Y:S02]  /*5e20*/  @!UPT UIADD3 URZ, UPT, UPT, URZ, URZ, URZ ;  /* 0x000000fffffff290 */ /* 0x000fe4000fffe0ff */
[----:B--2---:R-:W-:Y:S01]  /*5e30*/  VOTEU.ANY UP1, P0 ;  /* 0x0000000000ff7886 */ /* 0x004fe20000020100 */
[----:B------:R-:W-:Y:S01]  /*5e40*/  PLOP3.LUT P0, PT, PT, PT, UP1, 0x80, 0x8 ;  /* 0x000000000008781c */ /* 0x000fe20003f0f018 */
[----:B------:R-:W-:Y:S11]  /*5e50*/  UP2UR UR47, UPR, URZ, 0x2 ;  /* 0x00000002ff2f7883 */ /* 0x000ff60008000000 */
[----:B------:R-:W-:Y:S01]  /*5e60*/  @!UPT UIADD3 URZ, UPT, UPT, URZ, URZ, URZ ;  /* 0x000000fffffff290 */ /* 0x000fe2000fffe0ff */
[----:B---3--:R-:W-:Y:S02]  /*5e70*/  @P0 SHF.R.U32.HI R0, RZ, 0x10, R5 ;  /* 0x00000010ff000819 */ /* 0x008fe40000011605 */
        /* <DEDUP_REMOVED lines=12> */
[----:B------:R-:W2:Y:S01]  /*5f40*/  LDCU UR12, c[0x0][0xb20] ;  /* 0x00016400ff0c77ac */ /* 0x000ea20008000800 */
[----:B------:R-:W-:Y:S02]  /*5f50*/  UIMAD.WIDE.U32 UR4, UR53, UR51, URZ ;  /* 0x00000033350472a5 */ /* 0x000fe4000f8e00ff */
[----:B------:R-:W-:Y:S02]  /*5f60*/  UIMAD.WIDE.U32 UR6, UR54, UR48, URZ ;  /* 0x00000030360672a5 */ /* 0x000fe4000f8e00ff */
[----:B------:R-:W-:Y:S02]  /*5f70*/  UISETP.NE.AND UP0, UPT, UR50, 0x1, UPT ;  /* 0x000000013200788c */ /* 0x000fe4000bf05270 */
[----:B------:R-:W-:Y:S02]  /*5f80*/  UIMAD.WIDE.U32 UR8, UR37, UR51, URZ ;  /* 0x00000033250872a5 */ /* 0x000fe4000f8e00ff */
[----:B------:R-:W-:Y:S02]  /*5f90*/  UIMAD.WIDE.U32 UR10, UR38, UR48, URZ ;  /* 0x00000030260a72a5 */ /* 0x000fe4000f8e00ff */
[----:B------:R-:W-:Y:S02]  /*5fa0*/  UISETP.NE.AND UP1, UPT, UR43, 0x1, UPT ;  /* 0x000000012b00788c */ /* 0x000fe4000bf25270 */
[----:B------:R-:W-:Y:S01]  /*5fb0*/  UISETP.NE.AND UP2, UPT, UR42, 0x1, UPT ;  /* 0x000000012a00788c */ /* 0x000fe2000bf45270 */
[----:B------:R-:W-:Y:S02]  /*5fc0*/  UMOV UR4, UR5 ;  /* 0x0000000500047c82 */ /* 0x000fe40008000000 */
[----:B--2---:R-:W-:Y:S03]  /*5fd0*/  USHF.R.U32.HI UR5, URZ, UR12, UR4 ;  /* 0x0000000cff057299 */ /* 0x004fe60008011604 */
[----:B------:R-:W-:Y:S02]  /*5fe0*/  UMOV UR4, UR7 ;  /* 0x0000000700047c82 */ /* 0x000fe40008000000 */
[----:B------:R-:W-:Y:S02]  /*5ff0*/  USHF.R.U32.HI UR7, URZ, UR49, UR4 ;  /* 0x00000031ff077299 */ /* 0x000fe40008011604 */
[----:B------:R-:W-:Y:S02]  /*6000*/  USEL UR4, UR53, UR5, !UP0 ;  /* 0x0000000535047287 */ /* 0x000fe4000c000000 */
[----:B------:R-:W-:Y:S01]  /*6010*/  USEL UR7, UR54, UR7, !UP1 ;  /* 0x0000000736077287 */ /* 0x000fe2000c800000 */
[----:B------:R-:W-:Y:S01]  /*6020*/  UMOV UR5, UR9 ;  /* 0x0000000900057c82 */ /* 0x000fe20008000000 */
[----:B------:R-:W-:Y:S02]  /*6030*/  UIMAD.WIDE.U32 UR8, UR4, UR40, URZ ;  /* 0x00000028040872a5 */ /* 0x000fe4000f8e00ff */
[----:B------:R-:W-:Y:S03]  /*6040*/  USHF.R.U32.HI UR6, URZ, UR12, UR5 ;  /* 0x0000000cff067299 */ /* 0x000fe60008011605 */
[----:B------:R-:W-:Y:S01]  /*6050*/  UMOV UR5, UR11 ;  /* 0x0000000b00057c82 */ /* 0x000fe20008000000 */
[----:B------:R-:W-:Y:S02]  /*6060*/  UIMAD.WIDE.U32 UR10, UR7, UR40, URZ ;  /* 0x00000028070a72a5 */ /* 0x000fe4000f8e00ff */
[----:B------:R-:W-:Y:S02]  /*6070*/  USHF.R.U32.HI UR12, URZ, UR49, UR5 ;  /* 0x00000031ff0c7299 */ /* 0x000fe40008011605 */
[----:B------:R-:W-:Y:S01]  /*6080*/  USEL UR6, UR37, UR6, !UP0 ;  /* 0x0000000625067287 */ /* 0x000fe2000c000000 */
[----:B------:R-:W-:Y:S02]  /*6090*/  UMOV UR5, UR9 ;  /* 0x0000000900057c82 */ /* 0x000fe40008000000 */
[----:B------:R-:W-:Y:S01]  /*60a0*/  UMOV UR10, UR11 ;  /* 0x0000000b000a7c82 */ /* 0x000fe20008000000 */
[----:B------:R-:W-:Y:S02]  /*60b0*/  @UP2 USHF.R.U32.HI UR4, URZ, UR41, UR5 ;  /* 0x00000029ff042299 */ /* 0x000fe40008011605 */
[----:B------:R-:W-:Y:S02]  /*60c0*/  @UP2 USHF.R.U32.HI UR7, URZ, UR41, UR10 ;  /* 0x00000029ff072299 */ /* 0x000fe4000801160a */
[----:B------:R-:W-:Y:S02]  /*60d0*/  UIMAD UR4, UR42, UR4, URZ ;  /* 0x000000042a0472a4 */ /* 0x000fe4000f8e02ff */
[----:B------:R-:W-:Y:S02]  /*60e0*/  UIMAD.WIDE.U32 UR10, UR6, UR40, URZ ;  /* 0x00000028060a72a5 */ /* 0x000fe4000f8e00ff */
[----:B------:R-:W-:Y:S02]  /*60f0*/  USEL UR5, UR38, UR12, !UP1 ;  /* 0x0000000c26057287 */ /* 0x000fe4000c800000 */
[----:B------:R-:W-:Y:S02]  /*6100*/  UIMAD UR8, UR42, UR7, URZ ;  /* 0x000000072a0872a4 */ /* 0x000fe4000f8e02ff */
[----:B------:R-:W-:Y:S03]  /*6110*/  UISETP.GE.AND UP0, UPT, UR6, UR4, UPT ;  /* 0x000000040600728c */ /* 0x000fe6000bf06270 */
[----:B------:R-:W-:Y:S01]  /*6120*/  UMOV UR4, UR11 ;  /* 0x0000000b00047c82 */ /* 0x000fe20008000000 */
[----:B------:R-:W-:Y:S02]  /*6130*/  UISETP.GE.OR UP0, UPT, UR5, UR8, UP0 ;  /* 0x000000080500728c */ /* 0x000fe40008706670 */
[----:B------:R-:W-:Y:S02]  /*6140*/  USHF.R.U32.HI UR4, URZ, UR41, UR4 ;  /* 0x00000029ff047299 */ /* 0x000fe40008011604 */
[----:B------:R-:W-:Y:S02]  /*6150*/  UIMAD.WIDE.U32 UR8, UR5, UR40, URZ ;  /* 0x00000028050872a5 */ /* 0x000fe4000f8e00ff */
[----:B------:R-:W-:Y:S02]  /*6160*/  USEL UR11, UR6, UR4, !UP2 ;  /* 0x00000004060b7287 */ /* 0x000fe4000d000000 */
[----:B------:R-:W-:Y:S02]  /*6170*/  UIADD3 UR8, UPT, UPT, -UR5, URZ, URZ ;  /* 0x000000ff05087290 */ /* 0x000fe4000fffe1ff */
[----:B------:R-:W-:Y:S01]  /*6180*/  UIADD3 UR10, UPT, UPT, -UR11, URZ, URZ ;  /* 0x000000ff0b0a7290 */ /* 0x000fe2000fffe1ff */
[----:B------:R-:W-:Y:S01]  /*6190*/  @!UP0 UMOV UR4, UR9 ;  /* 0x0000000900048c82 */ /* 0x000fe20008000000 */
[----:B------:R-:W-:Y:S02]  /*61a0*/  UIADD3 UR9, UPT, UPT, -UR6, URZ, URZ ;  /* 0x000000ff06097290 */ /* 0x000fe4000fffe1ff */
[----:B------:R-:W-:Y:S02]  /*61b0*/  @!UP0 USHF.R.U32.HI UR4, URZ, UR41, UR4 ;  /* 0x00000029ff048299 */ /* 0x000fe40008011604 */
[----:B------:R-:W-:Y:S02]  /*61c0*/  UIMAD UR10, UR42, UR10, UR6 ;  /* 0x0000000a2a0a72a4 */ /* 0x000fe4000f8e0206 */
[----:B------:R-:W-:Y:S04]  /*61d0*/  @!UP0 USEL UR4, UR5, UR4, !UP2 ;  /* 0x0000000405048287 */ /* 0x000fe8000d000000 */
[----:B------:R-:W-:Y:S02]  /*61e0*/  @!UP0 UIMAD UR10, UR7, UR10, UR4 ;  /* 0x0000000a070a82a4 */ /* 0x000fe4000f8e0204 */
[----:B------:R-:W-:Y:S02]  /*61f0*/  @!UP0 UIADD3 UR11, UPT, UPT, UR11, -UR4, URZ ;  /* 0x800000040b0b8290 */ /* 0x000fe4000fffe0ff */
[----:B------:R-:W-:Y:S02]  /*6200*/  UIMAD UR7, UR43, UR8, UR38 ;  /* 0x000000082b0772a4 */ /* 0x000fe4000f8e0226 */
[----:B------:R-:W-:Y:S02]  /*6210*/  @!UP0 UIMAD UR6, UR11, UR42, UR5 ;  /* 0x0000002a0b0682a4 */ /* 0x000fe4000f8e0205 */
[----:B------:R-:W-:Y:S01]  /*6220*/  UIMAD UR4, UR50, UR9, UR37 ;  /* 0x00000009320472a4 */ /* 0x000fe2000f8e0225 */
[----:B------:R-:W-:Y:S02]  /*6230*/  @!UP0 UMOV UR5, UR10 ;  /* 0x0000000a00058c82 */ /* 0x000fe40008000000 */
[----:B------:R-:W-:Y:S02]  /*6240*/  UIMAD UR38, UR5, UR43, UR7 ;  /* 0x0000002b052672a4 */ /* 0x000fe4000f8e0207 */
[----:B------:R-:W-:Y:S11]  /*6250*/  UIMAD UR37, UR6, UR50, UR4 ;  /* 0x00000032062572a4 */ /* 0x000ff6000f8e0204 */
[----:B------:R-:W-:Y:S01]  /*6260*/  @!UPT UIADD3 URZ, UPT, UPT, URZ, URZ, URZ ;  /* 0x000000fffffff290 */ /* 0x000fe2000fffe0ff */
.L_x_109:
[----:B------:R-:W-:Y:S01]  /*6270*/  UISETP.NE.AND UP0, UPT, UR39, 0x1, UPT ;  /* 0x000000012700788c */ /* 0x000fe2000bf05270 */
[----:B------:R-:W-:Y:S10]  /*6280*/  IADD3 R81, PT, PT, R81, 0x1, RZ ;  /* 0x0000000151517810 */ /* 0x000ff40007ffe0ff */
[----:B------:R-:W2:Y:S01]  /*6290*/  @!UP0 LDCU.128 UR12, c[0x0][0xb10] ;  /* 0x00016200ff0c87ac */ /* 0x000ea20008000c00 */
[----:B------:R-:W3:Y:S01]  /*62a0*/  @!UP0 LDCU UR5, c[0x0][0xb0c] ;  /* 0x00016180ff0587ac */ /* 0x000ee20008000800 */
[----:B------:R-:W4:Y:S01]  /*62b0*/  @!UP0 LDCU UR10, c[0x0][0xb20] ;  /* 0x00016400ff0a87ac */ /* 0x000f220008000800 */
[----:B--2---:R-:W-:Y:S02]  /*62c0*/  UIMAD.WIDE.U32 UR8, UR38, UR12, URZ ;  /* 0x0000000c260872a5 */ /* 0x004fe4000f8e00ff */
[----:B------:R-:W-:Y:S02]  /*62d0*/  UIMAD.WIDE.U32 UR6, UR37, UR15, URZ ;  /* 0x0000000f250672a5 */ /* 0x000fe4000f8e00ff */
[----:B------:R-:W-:Y:S03]  /*62e0*/  @!UP0 UISETP.NE.AND UP1, UPT, UR14, 0x1, UPT ;  /* 0x000000010e00888c */ /* 0x000fe6000bf25270 */
[----:B------:R-:W-:Y:S01]  /*62f0*/  @!UP0 UMOV UR4, UR9 ;  /* 0x0000000900048c82 */ /* 0x000fe20008000000 */
[----:B---3--:R-:W-:Y:S02]  /*6300*/  @!UP0 UISETP.NE.AND UP2, UPT, UR5, 0x1, UPT ;  /* 0x000000010500888c */ /* 0x008fe4000bf45270 */
[----:B------:R-:W-:Y:S01]  /*6310*/  @!UP0 USHF.R.U32.HI UR4, URZ, UR13, UR4 ;  /* 0x0000000dff048299 */ /* 0x000fe20008011604 */
[----:B------:R-:W-:Y:S02]  /*6320*/  @!UP0 UMOV UR6, UR7 ;  /* 0x0000000700068c82 */ /* 0x000fe40008000000 */
[----:B----4-:R-:W-:Y:S02]  /*6330*/  @!UP0 USHF.R.U32.HI UR6, URZ, UR10, UR6 ;  /* 0x0000000aff068299 */ /* 0x010fe40008011606 */
[----:B------:R-:W-:Y:S02]  /*6340*/  @!UP0 USEL UR7, UR38, UR4, !UP2 ;  /* 0x0000000426078287 */ /* 0x000fe4000d000000 */
[----:B------:R-:W-:Y:S04]  /*6350*/  @!UP0 USEL UR6, UR37, UR6, !UP1 ;  /* 0x0000000625068287 */ /* 0x000fe8000c800000 */
[----:B------:R-:W-:Y:S02]  /*6360*/  @!UP0 UIADD3 UR4, UPT, UPT, -UR7, UR6, URZ ;  /* 0x0000000607048290 */ /* 0x000fe4000fffe1ff */
[----:B------:R-:W-:Y:S02]  /*6370*/  @!UP0 UIADD3 UR6, UPT, UPT, UR7, -UR6, URZ ;  /* 0x8000000607068290 */ /* 0x000fe4000fffe0ff */
[----:B------:R-:W-:Y:S02]  /*6380*/  @!UP0 UIMAD UR38, UR4, UR5, UR38 ;  /* 0x00000005042682a4 */ /* 0x000fe4000f8e0226 */
[----:B------:R-:W-:Y:S02]  /*6390*/  @!UP0 UIMAD UR37, UR6, UR14, UR37 ;  /* 0x0000000e062582a4 */ /* 0x000fe4000f8e0225 */
[----:B------:R-:W-:Y:S09]  /*63a0*/  ULOP3.LUT UP0, URZ, UR56, 0x1b0, URZ, 0xc0, !UPT ;  /* 0x000001b038ff7892 */ /* 0x000ff2000f80c0ff */
[----:B------:R-:W-:Y:S05]  /*63b0*/  BRA.U !UP0, `(.L_x_110) ;  /* 0x0000000108407547 */ /* 0x000fea000b800000 */
[----:B------:R-:W2:Y:S01]  /*63c0*/  LDCU.64 UR8, c[0x4][0x80] ;  /* 0x01001000ff0877ac */ /* 0x000ea20008000a00 */
[----:B------:R-:W-:Y:S01]  /*63d0*/  MOV R3, 0x0 ;  /* 0x0000000000037802 */ /* 0x000fe20000000f00 */
[----:B------:R-:W-:Y:S02]  /*63e0*/  HFMA2 R12, -RZ, RZ, 0, 5.9604644775390625e-08 ;  /* 0x00000001ff0c7431 */ /* 0x000fe400000001ff */
[----:B------:R-:W-:Y:S02]  /*63f0*/  IMAD.MOV.U32 R8, RZ, RZ, 0x70 ;  /* 0x00000070ff087424 */ /* 0x000fe400078e00ff */
[----:B------:R-:W-:Y:S01]  /*6400*/  IMAD.MOV.U32 R13, RZ, RZ, RZ ;  /* 0x000000ffff0d7224 */ /* 0x000fe200078e00ff */
[----:B------:R-:W3:Y:S01]  /*6410*/  LDCU.64 UR6, c[0x4][0x88] ;  /* 0x01001100ff0677ac */ /* 0x000ee20008000a00 */
[----:B------:R-:W4:Y:S01]  /*6420*/  LDC.64 R2, c[0x4][R3] ;  /* 0x0100000003027b82 */ /* 0x000f220000000a00 */
[----:B------:R-:W1:Y:S01]  /*6430*/  LDCU.64 UR4, c[0x4][0x8] ;  /* 0x01000100ff0477ac */ /* 0x000e620008000a00 */
[----:B--2---:R-:W-:Y:S01]  /*6440*/  MOV R5, UR9 ;  /* 0x0000000900057c02 */ /* 0x004fe20008000f00 */
[----:B------:R-:W-:Y:S01]  /*6450*/  IMAD.U32 R4, RZ, RZ, UR8 ;  /* 0x00000008ff047e24 */ /* 0x000fe2000f8e00ff */
[----:B---3--:R-:W-:Y:S01]  /*6460*/  MOV R7, UR7 ;  /* 0x0000000700077c02 */ /* 0x008fe20008000f00 */
[----:B------:R-:W-:Y:S01]  /*6470*/  IMAD.U32 R6, RZ, RZ, UR6 ;  /* 0x00000006ff067e24 */ /* 0x000fe2000f8e00ff */
[----:B-1----:R-:W-:Y:S01]  /*6480*/  MOV R11, UR5 ;  /* 0x00000005000b7c02 */ /* 0x002fe20008000f00 */
[----:B------:R-:W-:Y:S02]  /*6490*/  IMAD.U32 R10, RZ, RZ, UR4 ;  /* 0x00000004ff0a7e24 */ /* 0x000fe4000f8e00ff */
[----:B------:R-:W-:Y:S07]  /*64a0*/  LEPC R20, `(.L_x_110) ;  /* 0x000000001014794e */ /* 0x000fee0000000000 */
[----:B----45:R-:W-:Y:S05]  /*64b0*/  CALL.ABS.NOINC R2 ;  /* 0x0000000002007343 */ /* 0x030fea0003c00000 */
.L_x_110:
[----:B------:R-:W-:Y:S01]  /*64c0*/  LOP3.LUT P0, RZ, R85, 0x1b0, RZ, 0xc0, !PT ;  /* 0x000001b055ff7812 */ /* 0x000fe2000780c0ff */
[----:B------:R-:W-:Y:S11]  /*64d0*/  BSSY.RECONVERGENT B6, `(.L_x_111) ;  /* 0x0000013000067945 */ /* 0x000ff60003800200 */
[----:B------:R-:W-:Y:S01]  /*64e0*/  @!UPT UIADD3 URZ, UPT, UPT, URZ, URZ, URZ ;  /* 0x000000fffffff290 */ /* 0x000fe2000fffe0ff */
[----:B------:R-:W-:Y:S05]  /*64f0*/  @!P0 BRA `(.L_x_112) ;  /* 0x0000000000408947 */ /* 0x000fea0003800000 */
        /* <DEDUP_REMOVED lines=16> */
.L_x_112:
[----:B------:R-:W-:Y:S05]  /*6600*/  BSYNC.RECONVERGENT B6 ;  /* 0x0000000000067941 */ /* 0x000fea0003800200 */
.L_x_111:
[----:B------:R-:W-:Y:S01]  /*6610*/  ISETP.NE.U32.AND P3, PT, R74, RZ, PT ;  /* 0x000000ff4a00720c */ /* 0x000fe20003f65070 */
[----:B------:R-:W-:Y:S01]  /*6620*/  UISETP.NE.AND UP1, UPT, UR61, URZ, UPT ;  /* 0x000000ff3d00728c */ /* 0x000fe2000bf25270 */
[----:B------:R-:W-:Y:S02]  /*6630*/  ISETP.NE.U32.AND P4, PT, R70, RZ, PT ;  /* 0x000000ff4600720c */ /* 0x000fe40003f85070 */
[----:B------:R-:W-:Y:S02]  /*6640*/  ISETP.NE.AND.EX P3, PT, R75, RZ, PT, P3 ;  /* 0x000000ff4b00720c */ /* 0x000fe40003f65330 */
[----:B------:R-:W-:Y:S02]  /*6650*/  PLOP3.LUT P1, PT, PT, PT, PT, 0x8, 0x80 ;  /* 0x000000000080781c */ /* 0x000fe40003f2e170 */
[----:B------:R-:W-:Y:S02]  /*6660*/  PLOP3.LUT P0, PT, PT, PT, UP1, 0x80, 0x8 ;  /* 0x000000000008781c */ /* 0x000fe40003f0f018 */
[----:B------:R-:W-:Y:S02]  /*6670*/  ISETP.NE.AND.EX P4, PT, R71, RZ, PT, P4 ;  /* 0x000000ff4700720c */ /* 0x000fe40003f85340 */
[----:B------:R-:W2:Y:S09]  /*6680*/  @UP1 LDCU.64 UR4, c[0x0][0x888] ;  /* 0x00011100ff0417ac */ /* 0x000eb20008000a00 */
[----:B------:R-:W-:Y:S01]  /*6690*/  @P0 PLOP3.LUT P1, PT, P3, PT, PT, 0x80, 0x8 ;  /* 0x000000000008081c */ /* 0x000fe20001f2f070 */
[----:B--2---:R-:W-:Y:S04]  /*66a0*/  @UP1 UISETP.NE.U32.AND UP0, UPT, UR4, URZ, UPT ;  /* 0x000000ff0400128c */ /* 0x004fe8000bf05070 */
[----:B------:R-:W-:Y:S04]  /*66b0*/  @UP1 UISETP.NE.AND.EX UP0, UPT, UR5, URZ, UPT, UP0 ;  /* 0x000000ff0500128c */ /* 0x000fe8000bf05300 */
[----:B------:R-:W-:Y:S01]  /*66c0*/  @UP1 USEL UR4, URZ, 0xffffffff, UP0 ;  /* 0xffffffffff041887 */ /* 0x000fe20008000000 */
[----:B------:R-:W-:Y:S11]  /*66d0*/  @!P3 BRA `(.L_x_113) ;  /* 0x000000000030b947 */ /* 0x000ff60003800000 */
[----:B------:R-:W-:Y:S01]  /*66e0*/  ISETP.NE.U32.AND P2, PT, R72, RZ, PT ;  /* 0x000000ff4800720c */ /* 0x000fe20003f45070 */
[----:B------:R-:W2:Y:S01]  /*66f0*/  LDCU.64 UR6, c[0x0][0x358] ;  /* 0x00006b00ff0677ac */ /* 0x000ea20008000a00 */
[----:B------:R-:W-:Y:S02]  /*6700*/  IMAD.MOV.U32 R79, RZ, RZ, 0x1 ;  /* 0x00000001ff4f7424 */ /* 0x000fe400078e00ff */
[----:B------:R-:W-:Y:S11]  /*6710*/  ISETP.NE.AND.EX P2, PT, R73, RZ, PT, P2 ;  /* 0x000000ff4900720c */ /* 0x000ff60003f45320 */
[----:B------:R-:W-:Y:S02]  /*6720*/  @!UPT UIADD3 URZ, UPT, UPT, URZ, URZ, URZ ;  /* 0x000000fffffff290 */ /* 0x000fe4000fffe0ff */
[----:B------:R-:W3:Y:S01]  /*6730*/  @P2 LDC.64 R2, c[0x0][0x888] ;  /* 0x00022200ff022b82 */ /* 0x000ee20000000a00 */
[----:B-1----:R-:W-:Y:S04]  /*6740*/  @P2 IMAD R0, R74, UR36, RZ ;  /* 0x000000244a002c24 */ /* 0x002fe8000f8e02ff */
[----:B---3--:R-:W-:Y:S04]  /*6750*/  @P2 IMAD.WIDE R2, R0, 0x4, R2 ;  /* 0x0000000400022825 */ /* 0x008fe800078e0202 */
[----:B------:R-:W-:Y:S01]  /*6760*/  HFMA2 R0, -RZ, RZ, 0, 5.9604644775390625e-08 ;  /* 0x00000001ff007431 */ /* 0x000fe200000001ff */
[----:B--2--5:R2:W5:Y:S04]  /*6770*/  @P2 LDG.E R39, desc[UR6][R2.64] ;  /* 0x0000000602272981 */ /* 0x024568000c1e1900 */
[----:B------:R-:W-:Y:S01]  /*6780*/  @!P2 PRMT R79, R0, 0x7610, R79 ;  /* 0x00007610004fa816 */ /* 0x000fe2000000004f */
[----:B--2---:R-:W3:Y:S06]  /*6790*/  @!P2 LDC R39, c[0x0][0x880] ;  /* 0x00022000ff27ab82 */ /* 0x004eec0000000800 */
.L_x_113:
[----:B------:R-:W-:Y:S05]  /*67a0*/  @!P4 BRA `(.L_x_114) ;  /* 0x000000000024c947 */ /* 0x000fea0003800000 */
[----:B------:R-:W-:Y:S01]  /*67b0*/  ISETP.NE.U32.AND P2, PT, R68, RZ, PT ;  /* 0x000000ff4400720c */ /* 0x000fe20003f45070 */
[----:B------:R-:W2:Y:S03]  /*67c0*/  LDCU.64 UR6, c[0x0][0x358] ;  /* 0x00006b00ff0677ac */ /* 0x000ea60008000a00 */
[----:B------:R-:W-:Y:S11]  /*67d0*/  ISETP.NE.AND.EX P2, PT, R69, RZ, PT, P2 ;  /* 0x000000ff4500720c */ /* 0x000ff60003f45320 */
[----:B------:R-:W-:Y:S02]  /*67e0*/  @!UPT UIADD3 URZ, UPT, UPT, URZ, URZ, URZ ;  /* 0x000000fffffff290 */ /* 0x000fe4000fffe0ff */
[----:B------:R-:W4:Y:S01]  /*67f0*/  @P2 LDC.64 R2, c[0x0][0x8a8] ;  /* 0x00022a00ff022b82 */ /* 0x000f220000000a00 */
[----:B-1----:R-:W-:Y:S04]  /*6800*/  @P2 IMAD R0, R70, UR36, RZ ;  /* 0x0000002446002c24 */ /* 0x002fe8000f8e02ff */
[----:B----4-:R-:W-:Y:S05]  /*6810*/  @P2 IMAD.WIDE R2, R0, 0x4, R2 ;  /* 0x0000000400022825 */ /* 0x010fea00078e0202 */
[----:B--2--5:R2:W5:Y:S02]  /*6820*/  @P2 LDG.E R38, desc[UR6][R2.64] ;  /* 0x0000000602262981 */ /* 0x024564000c1e1900 */
[----:B--2---:R-:W4:Y:S02]  /*6830*/  @!P2 LDC R38, c[0x0][0x8a0] ;  /* 0x00022800ff26ab82 */ /* 0x004f240000000800 */
.L_x_114:
[----:B---3-5:R-:W-:Y:S01]  /*6840*/  @P0 FSETP.NEU.AND P4, PT, R39, RZ, PT ;  /* 0x000000ff2700020b */ /* 0x028fe20003f8d000 */
[----:B-1----:R-:W-:Y:S01]  /*6850*/  IMAD.U32 R0, RZ, RZ, UR4 ;  /* 0x00000004ff007e24 */ /* 0x002fe2000f8e00ff */
[----:B------:R-:W-:Y:S01]  /*6860*/  @P0 LOP3.LUT P2, RZ, R79, 0xff, RZ, 0xc0, !PT ;  /* 0x000000ff4fff0812 */ /* 0x000fe2000784c0ff */
[----:B------:R-:W-:Y:S01]  /*6870*/  BSSY B1, `(.L_x_115) ;  /* 0x0000039000017945 */ /* 0x000fe20003800000 */
[----:B------:R-:W-:Y:S02]  /*6880*/  @P0 SEL R2, RZ, 0xffffffff, P4 ;  /* 0xffffffffff020807 */ /* 0x000fe40002000000 */
[----:B------:R-:W-:Y:S02]  /*6890*/  CS2R R66, SRZ ;  /* 0x0000000000427805 */ /* 0x000fe4000001ff00 */
[----:B------:R-:W-:Y:S02]  /*68a0*/  LEA R22, R36, UR44, 0x3 ;  /* 0x0000002c24167c11 */ /* 0x000fe4000f8e18ff */
[----:B------:R-:W-:Y:S02]  /*68b0*/  CS2R R64, SRZ ;  /* 0x0000000000407805 */ /* 0x000fe4000001ff00 */
[----:B------:R-:W-:Y:S02]  /*68c0*/  @P1 SEL R2, R0, R2, !P2 ;  /* 0x0000000200021207 */ /* 0x000fe40005000000 */
[----:B------:R-:W-:Y:S02]  /*68d0*/  CS2R R18, SRZ ;  /* 0x0000000000127805 */ /* 0x000fe4000001ff00 */
[----:B------:R-:W-:Y:S02]  /*68e0*/  SHF.L.U32 R3, R84, 0x1f, RZ ;  /* 0x0000001f54037819 */ /* 0x000fe400000006ff */
[----:B------:R-:W-:Y:S02]  /*68f0*/  CS2R R16, SRZ ;  /* 0x0000000000107805 */ /* 0x000fe4000001ff00 */
[----:B------:R-:W-:Y:S02]  /*6900*/  @P0 LOP3.LUT R2, R2, 0x1, RZ, 0xc0, !PT ;  /* 0x0000000102020812 */ /* 0x000fe400078ec0ff */
[----:B------:R-:W-:Y:S02]  /*6910*/  PLOP3.LUT P5, PT, PT, PT, PT, 0x8, 0x80 ;  /* 0x000000000080781c */ /* 0x000fe40003fae170 */
[----:B------:R-:W-:Y:S02]  /*6920*/  ISETP.NE.U32.OR P1, PT, R2, 0x1, !P0 ;  /* 0x000000010200780c */ /* 0x000fe40004725470 */
[----:B------:R-:W-:Y:S11]  /*6930*/  LEA.HI R2, R36, R36, RZ, 0x1 ;  /* 0x0000002424027211 */ /* 0x000ff600078f08ff */
[----:B------:R-:W-:Y:S04]  /*6940*/  @P1 SHF.L.U32 R0, R82, 0x1f, RZ ;  /* 0x0000001f52001819 */ /* 0x000fe800000006ff */
[----:B------:R1:W2:Y:S01]  /*6950*/  @P1 SYNCS.PHASECHK.TRANS64.TRYWAIT P0, [UR44+0x1b0], R0 ;  /* 0x0001b000ff0015a7 */ /* 0x0002a2000800112c */
[----:B------:R3:W3:Y:S01]  /*6960*/  SYNCS.PHASECHK.TRANS64.TRYWAIT P4, [R22+URZ+0x1f0], R3 ;  /* 0x0001f003160075a7 */ /* 0x0006e200080811ff */
[C---:B-1----:R-:W-:Y:S01]  /*6970*/  IMAD.SHL.U32 R0, R2.reuse, 0x20, RZ ;  /* 0x0000002002007824 */ /* 0x042fe200078e00ff */
[----:B------:R-:W-:Y:S04]  /*6980*/  LOP3.LUT R2, R2, 0xffe, RZ, 0xc0, !PT ;  /* 0x00000ffe02027812 */ /* 0x000fe800078ec0ff */
[----:B------:R-:W-:Y:S01]  /*6990*/  LOP3.LUT R0, R0, 0xffffffc0, RZ, 0xc0, !PT ;  /* 0xffffffc000007812 */ /* 0x000fe200078ec0ff */
[----:B------:R-:W-:Y:S04]  /*69a0*/  IMAD.IADD R2, R36, 0x1, -R2 ;  /* 0x0000000124027824 */ /* 0x000fe800078e0a02 */
[----:B------:R-:W-:Y:S04]  /*69b0*/  IMAD.IADD R0, R37, 0x1, R0 ;  /* 0x0000000125007824 */ /* 0x000fe800078e0200 */
[----:B------:R-:W-:Y:S01]  /*69c0*/  IMAD R2, R2, 0x100000, R0 ;  /* 0x0010000002027824 */ /* 0x000fe200078e0200 */
[----:B--2---:R-:W-:Y:S01]  /*69d0*/  @P1 PLOP3.LUT P5, PT, P0, PT, PT, 0x8, 0x80 ;  /* 0x000000000080181c */ /* 0x004fe200007ae170 */
[----:B------:R-:W-:Y:S01]  /*69e0*/  @!UPT UIADD3 URZ, UPT, UPT, URZ, URZ, URZ ;  /* 0x000000fffffff290 */ /* 0x000fe2000fffe0ff */
[----:B---3--:R-:W-:Y:S11]  /*69f0*/  @!P1 BRA `(.L_x_116) ;  /* 0x0000000000809947 */ /* 0x008ff60003800000 */
[----:B------:R-:W-:Y:S01]  /*6a00*/  ISETP.NE.U32.AND P0, PT, RZ, UR58, PT ;  /* 0x0000003aff007c0c */ /* 0x000fe2000bf05070 */
[----:B------:R-:W-:Y:S01]  /*6a10*/  BSSY B0, `(.L_x_117) ;  /* 0x0000012000007945 */ /* 0x000fe20003800000 */
[----:B------:R-:W-:Y:S02]  /*6a20*/  FSETP.NEU.AND P2, PT, R39, RZ, PT ;  /* 0x000000ff2700720b */ /* 0x000fe40003f4d000 */
[----:B------:R-:W-:Y:S02]  /*6a30*/  CS2R R18, SRZ ;  /* 0x0000000000127805 */ /* 0x000fe4000001ff00 */
[----:B------:R-:W-:Y:S02]  /*6a40*/  ISETP.NE.AND.EX P0, PT, RZ, UR59, PT, P0 ;  /* 0x0000003bff007c0c */ /* 0x000fe4000bf05300 */
[----:B------:R-:W-:Y:S02]  /*6a50*/  CS2R R16, SRZ ;  /* 0x0000000000107805 */ /* 0x000fe4000001ff00 */
[----:B------:R-:W-:Y:S02]  /*6a60*/  LOP3.LUT P1, RZ, R79, 0xff, RZ, 0xc0, !PT ;  /* 0x000000ff4fff7812 */ /* 0x000fe4000782c0ff */
[----:B------:R-:W-:Y:S02]  /*6a70*/  CS2R R66, SRZ ;  /* 0x0000000000427805 */ /* 0x000fe4000001ff00 */
[----:B------:R-:W-:Y:S02]  /*6a80*/  SEL R0, RZ, 0xffffffff, P2 ;  /* 0xffffffffff007807 */ /* 0x000fe40001000000 */
[----:B------:R-:W-:Y:S02]  /*6a90*/  CS2R R64, SRZ ;  /* 0x0000000000407805 */ /* 0x000fe4000001ff00 */
[----:B------:R-:W-:Y:S04]  /*6aa0*/  SEL R4, RZ, 0xffffffff, P0 ;  /* 0xffffffffff047807 */ /* 0x000fe80000000000 */
[----:B------:R-:W-:Y:S04]  /*6ab0*/  @P3 SEL R0, R4, R0, !P1 ;  /* 0x0000000004003207 */ /* 0x000fe80004800000 */
[----:B------:R-:W-:Y:S04]  /*6ac0*/  LOP3.LUT R0, R0, 0x1, RZ, 0xc0, !PT ;  /* 0x0000000100007812 */ /* 0x000fe800078ec0ff */
[----:B------:R-:W-:Y:S01]  /*6ad0*/  ISETP.NE.U32.AND P0, PT, R0, 0x1, PT ;  /* 0x000000010000780c */ /* 0x000fe20003f05070 */
[----:B------:R-:W-:Y:S01]  /*6ae0*/  @!UPT UIADD3 URZ, UPT, UPT, URZ, URZ, URZ ;  /* 0x000000fffffff290 */ /* 0x000fe2000fffe0ff */
[----:B------:R-:W-:Y:S11]  /*6af0*/  @!P5 BRA `(.L_x_118) ;  /* 0x00000000000cd947 */ /* 0x000ff60003800000 */
[----:B------:R-:W-:Y:S04]  /*6b00*/  SHF.L.U32 R4, R82, 0x1f, RZ ;  /* 0x0000001f52047819 */ /* 0x000fe800000006ff */
[----:B------:R-:W1:Y:S02]  /*6b10*/  SYNCS.PHASECHK.TRANS64.TRYWAIT P1, [UR44+0x1b0], R4 ;  /* 0x0001b004ff0075a7 */ /* 0x000e64000802112c */
[----:B-1----:R-:W-:Y:S05]  /*6b20*/  @!P1 BRA `(.L_x_119) ;  /* 0x0000001c00789947 */ /* 0x002fea0003800000 */
.L_x_118:
[----:B------:R-:W-:Y:S05]  /*6b30*/  BSYNC B0 ;  /* 0x0000000000007941 */ /* 0x000fea0003800000 */
.L_x_117:
[----:B------:R2:W3:Y:S01]  /*6b40*/  @P0 LDS.128 R16, [R78+UR44+0x400] ;  /* 0x0004002c4e100984 */ /* 0x0004e20008000c00 */
[----:B------:R-:W-:Y:S01]  /*6b50*/  UIADD3 UR4, UPT, UPT, UR44, 0x1b8, URZ ;  /* 0x000001b82c047890 */ /* 0x000fe2000fffe0ff */
[----:B------:R-:W-:Y:S02]  /*6b60*/  LOP3.LUT R82, R82, 0x1, RZ, 0x3c, !PT ;  /* 0x0000000152527812 */ /* 0x000fe400078e3cff */
[----:B------:R2:W1:Y:S01]  /*6b70*/  @P0 LDS.128 R64, [R77+0x10] ;  /* 0x000010004d400984 */ /* 0x0004620000000c00 */
[----:B------:R-:W-:Y:S01]  /*6b80*/  UPRMT UR4, UR52, 0x654, UR4 ;  /* 0x0000065434047896 */ /* 0x000fe20008000004 */
[----:B------:R-:W-:Y:S01]  /*6b90*/  @!PT LDS RZ, [RZ] ;  /* 0x00000000fffff984 */ /* 0x000fe20000000800 */
[----:B------:R-:W-:Y:S01]  /*6ba0*/  @!PT LDS RZ, [RZ] ;  /* 0x00000000fffff984 */ /* 0x000fe20000000800 */
[----:B------:R-:W-:Y:S01]  /*6bb0*/  @!PT LDS RZ, [RZ] ;  /* 0x00000000fffff984 */ /* 0x000fe20000000800 */
[----:B------:R-:W-:Y:S01]  /*6bc0*/  @!PT LDS RZ, [RZ] ;  /* 0x00000000fffff984 */ /* 0x000fe20000000800 */
[----:B------:R5:W-:Y:S06]  /*6bd0*/  MEMBAR.ALL.CTA ;  /* 0x0000000000007992 */ /* 0x000bec0000008000 */
[----:B-----5:R-:W5:Y:S02]  /*6be0*/  FENCE.VIEW.ASYNC.S ;  /* 0x00000000000073c6 */ /* 0x020f640000000000 */
[----:B-----5:R-:W-:Y:S03]  /*6bf0*/  SYNCS.ARRIVE.TRANS64.RED.A1T0 RZ, [UR4], RZ ;  /* 0x000000ffffff79a7 */ /* 0x020fe60008100404 */
.L_x_116:
[----:B------:R-:W-:Y:S05]  /*6c00*/  BSYNC B1 ;  /* 0x0000000000017941 */ /* 0x000fea0003800000 */
.L_x_115:
[----:B-1----:R-:W-:Y:S04]  /*6c10*/  SHF.R.U32.HI R0, RZ, 0x15, R2 ;  /* 0x00000015ff007819 */ /* 0x002fe80000011602 */
[----:B------:R-:W-:Y:S01]  /*6c20*/  LOP3.LUT P0, RZ, R0, 0x3, R80, 0x48, !PT ;  /* 0x0000000300ff7812 */ /* 0x000fe20007804850 */
[----:B------:R-:W-:Y:S01]  /*6c30*/  @!UPT UIADD3 URZ, UPT, UPT, URZ, URZ, URZ ;  /* 0x000000fffffff290 */ /* 0x000fe2000fffe0ff */
[----:B------:R-:W-:Y:S11]  /*6c40*/  @P4 BRA `(.L_x_120) ;  /* 0x0000000000084947 */ /* 0x000ff60003800000 */
[----:B------:R-:W1:Y:S02]  /*6c50*/  SYNCS.PHASECHK.TRANS64.TRYWAIT P1, [R22+URZ+0x1f0], R3 ;  /* 0x0001f003160075a7 */ /* 0x000e6400080211ff */
[----:B-1----:R-:W-:Y:S05]  /*6c60*/  @!P1 BRA `(.L_x_121) ;  /* 0x0000001c00409947 */ /* 0x002fea0003800000 */
.L_x_120:
[----:B------:R-:W-:Y:S05]  /*6c70*/  @!P0 BRA `(.L_x_122) ;  /* 0x0000000000408947 */ /* 0x000fea0003800000 */
[----:B------:R-:W1:Y:S01]  /*6c80*/  LDCU.64 UR8, c[0x4][0x70] ;  /* 0x01000e00ff0877ac */ /* 0x000e620008000a00 */
[----:B------:R-:W-:Y:S01]  /*6c90*/  MOV R15, 0x0 ;  /* 0x00000000000f7802 */ /* 0x000fe20000000f00 */
[----:B------:R-:W-:Y:S02]  /*6ca0*/  HFMA2 R12, -RZ, RZ, 0, 5.9604644775390625e-08 ;  /* 0x00000001ff0c7431 */ /* 0x000fe400000001ff */
[----:B------:R-:W-:Y:S02]  /*6cb0*/  IMAD.MOV.U32 R8, RZ, RZ, 0x192 ;  /* 0x00000192ff087424 */ /* 0x000fe400078e00ff */
[----:B------:R-:W-:Y:S01]  /*6cc0*/  IMAD.MOV.U32 R13, RZ, RZ, RZ ;  /* 0x000000ffff0d7224 */ /* 0x000fe200078e00ff */
[----:B------:R-:W5:Y:S01]  /*6cd0*/  LDCU.64 UR6, c[0x4][0x78] ;  /* 0x01000f00ff0677ac */ /* 0x000f620008000a00 */
[----:B------:R-:W2:Y:S01]  /*6ce0*/  LDC.64 R14, c[0x4][R15] ;  /* 0x010000000f0e7b82 */ /* 0x000ea20000000a00 */
[----:B------:R-:W3:Y:S01]  /*6cf0*/  LDCU.64 UR4, c[0x4][0x10] ;  /* 0x01000200ff0477ac */ /* 0x000ee20008000a00 */
[----:B-1----:R-:W-:Y:S01]  /*6d00*/  MOV R5, UR9 ;  /* 0x0000000900057c02 */ /* 0x002fe20008000f00 */
[----:B------:R-:W-:Y:S01]  /*6d10*/  IMAD.U32 R4, RZ, RZ, UR8 ;  /* 0x00000008ff047e24 */ /* 0x000fe2000f8e00ff */
[----:B-----5:R-:W-:Y:S01]  /*6d20*/  MOV R7, UR7 ;  /* 0x0000000700077c02 */ /* 0x020fe20008000f00 */
[----:B------:R-:W-:Y:S01]  /*6d30*/  IMAD.U32 R6, RZ, RZ, UR6 ;  /* 0x00000006ff067e24 */ /* 0x000fe2000f8e00ff */
[----:B---3--:R-:W-:Y:S01]  /*6d40*/  MOV R11, UR5 ;  /* 0x00000005000b7c02 */ /* 0x008fe20008000f00 */
[----:B------:R-:W-:Y:S02]  /*6d50*/  IMAD.U32 R10, RZ, RZ, UR4 ;  /* 0x00000004ff0a7e24 */ /* 0x000fe4000f8e00ff */
[----:B------:R-:W-:Y:S07]  /*6d60*/  LEPC R20, `(.L_x_122) ;  /* 0x000000001014794e */ /* 0x000fee0000000000 */
[----:B--2-4-:R-:W-:Y:S05]  /*6d70*/  CALL.ABS.NOINC R14 ;  /* 0x000000000e007343 */ /* 0x014fea0003c00000 */
.L_x_122:
[----:B------:R-:W-:Y:S01]  /*6d80*/  LOP3.LUT P0, RZ, R76, 0x60, RZ, 0xc0, !PT ;  /* 0x000000604cff7812 */ /* 0x000fe2000780c0ff */
[----:B------:R-:W-:Y:S05]  /*6d90*/  WARPSYNC.ALL ;  /* 0x0000000000007948 */ /* 0x000fea0003800000 */
[----:B------:R-:W-:Y:S01]  /*6da0*/  R2UR UR4, R2 ;  /* 0x00000000020472ca */ /* 0x000fe200000e0000 */
[----:B------:R-:W-:Y:S01]  /*6db0*/  BSSY.RECONVERGENT B0, `(.L_x_123) ;  /* 0x000009f000007945 */ /* 0x000fe20003800200 */
[-C--:B---3--:R-:W-:Y:S02]  /*6dc0*/  F2FP.F16.E4M3.UNPACK_B R2, R16.reuse ;  /* 0x00000010ff02723e */ /* 0x088fe400020006ff */
[----:B------:R-:W-:Y:S02]  /*6dd0*/  F2FP.F16.E4M3.UNPACK_B R16, R16.H1 ;  /* 0x00000010ff10723e */ /* 0x000fe400030006ff */
[----:B------:R-:W-:Y:S01]  /*6de0*/  R2UR UR5, R22 ;  /* 0x00000000160572ca */ /* 0x000fe200000e0000 */
[----:B------:R-:W-:Y:S01]  /*6df0*/  HADD2.F32 R0, -RZ, R2.H0_H0 ;  /* 0x20000002ff007230 */ /* 0x000fe20000004100 */
[-C--:B------:R-:W-:Y:S01]  /*6e00*/  F2FP.F16.E4M3.UNPACK_B R42, R17.reuse ;  /* 0x00000011ff2a723e */ /* 0x080fe200020006ff */
[--C-:B------:R-:W-:Y:S01]  /*6e10*/  HADD2.F32 R3, -RZ, R16.reuse.H0_H0 ;  /* 0x20000010ff037230 */ /* 0x100fe20000004100 */
[----:B------:R-:W-:Y:S01]  /*6e20*/  F2FP.F16.E4M3.UNPACK_B R44, R17.H1 ;  /* 0x00000011ff2c723e */ /* 0x000fe200030006ff */
[----:B------:R-:W-:Y:S01]  /*6e30*/  HADD2.F32 R40, -RZ, R16.H1_H1 ;  /* 0x30000010ff287230 */ /* 0x000fe20000004100 */
[-C--:B------:R-:W-:Y:S01]  /*6e40*/  F2FP.F16.E4M3.UNPACK_B R46, R18.reuse ;  /* 0x00000012ff2e723e */ /* 0x080fe200020006ff */
[----:B------:R-:W-:Y:S01]  /*6e50*/  HADD2.F32 R2, -RZ, R2.H1_H1 ;  /* 0x30000002ff027230 */ /* 0x000fe20000004100 */
[----:B------:R-:W-:Y:S01]  /*6e60*/  F2FP.F16.E4M3.UNPACK_B R48, R18.H1 ;  /* 0x00000012ff30723e */ /* 0x000fe200030006ff */
[--C-:B------:R-:W-:Y:S01]  /*6e70*/  HADD2.F32 R41, -RZ, R42.reuse.H0_H0 ;  /* 0x2000002aff297230 */ /* 0x100fe20000004100 */
[-C--:B------:R-:W-:Y:S01]  /*6e80*/  F2FP.F16.E4M3.UNPACK_B R50, R19.reuse ;  /* 0x00000013ff32723e */ /* 0x080fe200020006ff */
[----:B------:R-:W-:Y:S01]  /*6e90*/  HADD2.F32 R42, -RZ, R42.H1_H1 ;  /* 0x3000002aff2a7230 */ /* 0x000fe20000004100 */
[----:B------:R-:W-:Y:S01]  /*6ea0*/  F2FP.F16.E4M3.UNPACK_B R52, R19.H1 ;  /* 0x00000013ff34723e */ /* 0x000fe200030006ff */
[----:B------:R-:W-:Y:S01]  /*6eb0*/  HADD2.F32 R43, -RZ, R44.H0_H0 ;  /* 0x2000002cff2b7230 */ /* 0x000fe20000004100 */
[----:B------:R-:W-:Y:S01]  /*6ec0*/  LDTM.16dp32bit_t0_t15.x32 R4, tmem[UR4] ;  /* 0x00000004000479ee */ /* 0x000fe20008a80000 */
[----:B------:R-:W1:Y:S01]  /*6ed0*/  LDTM.16dp32bit_t16_t31.x32 R4, tmem[UR4+0x20] ;  /* 0x00002004000479ee */ /* 0x000e620008aa0000 */
[----:B------:R-:W-:Y:S01]  /*6ee0*/  NOP ;  /* 0x0000000000007918 */ /* 0x000fe20000000000 */
[----:B------:R-:W-:Y:S01]  /*6ef0*/  UIADD3 UR4, UPT, UPT, UR5, 0x210, URZ ;  /* 0x0000021005047890 */ /* 0x000fe2000fffe0ff */
[--C-:B------:R-:W-:Y:S01]  /*6f00*/  HADD2.F32 R45, -RZ, R46.reuse.H0_H0 ;  /* 0x2000002eff2d7230 */ /* 0x100fe20000004100 */
[----:B------:R-:W-:Y:S01]  /*6f10*/  F2FP.F16.E4M3.UNPACK_B R54, R64 ;  /* 0x00000040ff36723e */ /* 0x000fe200020006ff */
[----:B------:R-:W-:Y:S01]  /*6f20*/  HADD2.F32 R46, -RZ, R46.H1_H1 ;  /* 0x3000002eff2e7230 */ /* 0x000fe20000004100 */
[----:B------:R-:W-:Y:S01]  /*6f30*/  UPRMT UR4, UR52, 0x654, UR4 ;  /* 0x0000065434047896 */ /* 0x000fe20008000004 */
[--C-:B------:R-:W-:Y:S01]  /*6f40*/  HADD2.F32 R49, -RZ, R50.reuse.H0_H0 ;  /* 0x20000032ff317230 */ /* 0x100fe20000004100 */
[-C--:B------:R-:W-:Y:S01]  /*6f50*/  F2FP.F16.E4M3.UNPACK_B R58, R65.reuse ;  /* 0x00000041ff3a723e */ /* 0x080fe200020006ff */
[----:B------:R-:W-:Y:S01]  /*6f60*/  HADD2.F32 R50, -RZ, R50.H1_H1 ;  /* 0x30000032ff327230 */ /* 0x000fe20000004100 */
[----:B------:R-:W-:Y:S01]  /*6f70*/  F2FP.F16.E4M3.UNPACK_B R62, R66 ;  /* 0x00000042ff3e723e */ /* 0x000fe200020006ff */
[--C-:B------:R-:W-:Y:S01]  /*6f80*/  HADD2.F32 R53, -RZ, R54.reuse.H0_H0 ;  /* 0x20000036ff357230 */ /* 0x100fe20000004100 */
[----:B------:R-:W-:Y:S01]  /*6f90*/  F2FP.F16.E4M3.UNPACK_B R56, R64.H1 ;  /* 0x00000040ff38723e */ /* 0x000fe200030006ff */
[----:B------:R-:W-:Y:S01]  /*6fa0*/  HADD2.F32 R54, -RZ, R54.H1_H1 ;  /* 0x30000036ff367230 */ /* 0x000fe20000004100 */
[----:B------:R-:W-:Y:S01]  /*6fb0*/  F2FP.F16.E4M3.UNPACK_B R60, R65.H1 ;  /* 0x00000041ff3c723e */ /* 0x000fe200030006ff */
[----:B-1----:R-:W-:Y:S01]  /*6fc0*/  SYNCS.ARRIVE.TRANS64.RED.A1T0 RZ, [UR4], RZ ;  /* 0x000000ffffff79a7 */ /* 0x002fe20008100404 */
[--C-:B------:R-:W-:Y:S01]  /*6fd0*/  HADD2.F32 R57, -RZ, R58.reuse.H0_H0 ;  /* 0x2000003aff397230 */ /* 0x100fe20000004100 */
[-C--:B------:R-:W-:Y:S01]  /*6fe0*/  F2FP.F16.E4M3.UNPACK_B R65, R67.reuse ;  /* 0x00000043ff41723e */ /* 0x080fe200020006ff */
[----:B------:R-:W-:Y:S01]  /*6ff0*/  HADD2.F32 R58, -RZ, R58.H1_H1 ;  /* 0x3000003aff3a7230 */ /* 0x000fe20000004100 */
[----:B------:R-:W-:Y:S01]  /*7000*/  F2FP.F16.E4M3.UNPACK_B R64, R66.H1 ;  /* 0x00000042ff40723e */ /* 0x000fe200030006ff */
[--C-:B------:R-:W-:Y:S01]  /*7010*/  HADD2.F32 R61, -RZ, R62.reuse.H0_H0 ;  /* 0x2000003eff3d7230 */ /* 0x100fe20000004100 */
[----:B------:R-:W-:Y:S01]  /*7020*/  F2FP.F16.E4M3.UNPACK_B R67, R67.H1 ;  /* 0x00000043ff43723e */ /* 0x000fe200030006ff */
[----:B------:R-:W-:Y:S01]  /*7030*/  HADD2.F32 R62, -RZ, R62.H1_H1 ;  /* 0x3000003eff3e7230 */ /* 0x000fe20000004100 */
[----:B------:R-:W-:Y:S01]  /*7040*/  IADD3 R36, PT, PT, R36, 0x1, RZ ;  /* 0x0000000124247810 */ /* 0x000fe20007ffe0ff */
[C---:B----4-:R-:W-:Y:S01]  /*7050*/  FMUL R4, R38.reuse, R4 ;  /* 0x0000000426047220 */ /* 0x050fe20000400000 */
[C---:B------:R-:W-:Y:S01]  /*7060*/  FMUL R5, R38.reuse, R5 ;  /* 0x0000000526057220 */ /* 0x040fe20000400000 */
[C---:B------:R-:W-:Y:S01]  /*7070*/  FMUL R8, R38.reuse, R8 ;  /* 0x0000000826087220 */ /* 0x040fe20000400000 */
[C---:B------:R-:W-:Y:S01]  /*7080*/  FMUL R9, R38.reuse, R9 ;  /* 0x0000000926097220 */ /* 0x040fe20000400000 */
[C---:B------:R-:W-:Y:S01]  /*7090*/  FFMA R4, R39.reuse, R0, R4 ;  /* 0x0000000027047223 */ /* 0x040fe20000000004 */
[C---:B------:R-:W-:Y:S01]  /*70a0*/  FFMA R5, R39.reuse, R2, R5 ;  /* 0x0000000227057223 */ /* 0x040fe20000000005 */
[C---:B------:R-:W-:Y:S01]  /*70b0*/  FMUL R12, R38.reuse, R12 ;  /* 0x0000000c260c7220 */ /* 0x040fe20000400000 */
        /* <DEDUP_REMOVED lines=10> */
[----:B------:R-:W-:Y:S02]  /*7160*/  HADD2.F32 R44, -RZ, R44.H1_H1 ;  /* 0x3000002cff2c7230 */ /* 0x000fe40000004100 */
[C---:B------:R-:W-:Y:S01]  /*7170*/  FMUL R10, R38.reuse, R10 ;  /* 0x0000000a260a7220 */ /* 0x040fe20000400000 */
[C---:B------:R-:W-:Y:S01]  /*7180*/  FFMA R6, R39.reuse, R3, R6 ;  /* 0x0000000327067223 */ /* 0x040fe20000000006 */
[C---:B------:R-:W-:Y:S01]  /*7190*/  FFMA R7, R39.reuse, R40, R7 ;  /* 0x0000002827077223 */ /* 0x040fe20000000007 */
[C---:B------:R-:W-:Y:S01]  /*71a0*/  FFMA R8, R39.reuse, R41, R8 ;  /* 0x0000002927087223 */ /* 0x040fe20000000008 */
[C---:B------:R-:W-:Y:S01]  /*71b0*/  FFMA R9, R39.reuse, R42, R9 ;  /* 0x0000002a27097223 */ /* 0x040fe20000000009 */
[----:B------:R-:W-:Y:S01]  /*71c0*/  FFMA R10, R39, R43, R10 ;  /* 0x0000002b270a7223 */ /* 0x000fe2000000000a */
[--C-:B------:R-:W-:Y:S01]  /*71d0*/  HADD2.F32 R40, -RZ, R65.reuse.H0_H0 ;  /* 0x20000041ff287230 */ /* 0x100fe20000004100 */
[----:B------:R-:W-:Y:S01]  /*71e0*/  F2FP.SATFINITE.E4M3.F32.PACK_AB_MERGE_C R86, R7, R6, RZ ;  /* 0x000000060756723e */ /* 0x000fe200048070ff */
[C---:B------:R-:W-:Y:S01]  /*71f0*/  FMUL R7, R38.reuse, R24 ;  /* 0x0000001826077220 */ /* 0x040fe20000400000 */
[C---:B------:R-:W-:Y:S01]  /*7200*/  FMUL R24, R38.reuse, R29 ;  /* 0x0000001d26187220 */ /* 0x040fe20000400000 */
[C---:B------:R-:W-:Y:S01]  /*7210*/  FMUL R29, R38.reuse, R34 ;  /* 0x00000022261d7220 */ /* 0x040fe20000400000 */
[----:B------:R-:W-:Y:S02]  /*7220*/  HADD2.F32 R65, -RZ, R65.H1_H1 ;  /* 0x30000041ff417230 */ /* 0x000fe40000004100 */
[C---:B------:R-:W-:Y:S01]  /*7230*/  FMUL R11, R38.reuse, R11 ;  /* 0x0000000b260b7220 */ /* 0x040fe20000400000 */
[--C-:B------:R-:W-:Y:S02]  /*7240*/  HADD2.F32 R47, -RZ, R48.reuse.H0_H0 ;  /* 0x20000030ff2f7230 */ /* 0x100fe40000004100 */
[C---:B------:R-:W-:Y:S01]  /*7250*/  FMUL R14, R38.reuse, R14 ;  /* 0x0000000e260e7220 */ /* 0x040fe20000400000 */
[----:B------:R-:W-:Y:S02]  /*7260*/  HADD2.F32 R48, -RZ, R48.H1_H1 ;  /* 0x30000030ff307230 */ /* 0x000fe40000004100 */
[C---:B------:R-:W-:Y:S01]  /*7270*/  FFMA R11, R39.reuse, R44, R11 ;  /* 0x0000002c270b7223 */ /* 0x040fe2000000000b */
[C---:B------:R-:W-:Y:S01]  /*7280*/  FFMA R12, R39.reuse, R45, R12 ;  /* 0x0000002d270c7223 */ /* 0x040fe2000000000c */
[C---:B------:R-:W-:Y:S01]  /*7290*/  FFMA R13, R39.reuse, R46, R13 ;  /* 0x0000002e270d7223 */ /* 0x040fe2000000000d */
[----:B------:R-:W-:Y:S01]  /*72a0*/  FFMA R14, R39, R47, R14 ;  /* 0x0000002f270e7223 */ /* 0x000fe2000000000e */
[C---:B------:R-:W-:Y:S01]  /*72b0*/  FMUL R15, R38.reuse, R15 ;  /* 0x0000000f260f7220 */ /* 0x040fe20000400000 */
[--C-:B------:R-:W-:Y:S01]  /*72c0*/  HADD2.F32 R51, -RZ, R52.reuse.H0_H0 ;  /* 0x20000034ff337230 */ /* 0x100fe20000004100 */
[----:B------:R-:W-:Y:S01]  /*72d0*/  F2FP.SATFINITE.E4M3.F32.PACK_AB_MERGE_C R10, R11, R10, RZ ;  /* 0x0000000a0b0a723e */ /* 0x000fe200048070ff */
[----:B------:R-:W-:Y:S02]  /*72e0*/  HADD2.F32 R52, -RZ, R52.H1_H1 ;  /* 0x30000034ff347230 */ /* 0x000fe40000004100 */
[C---:B------:R-:W-:Y:S01]  /*72f0*/  FFMA R15, R39.reuse, R48, R15 ;  /* 0x00000030270f7223 */ /* 0x040fe2000000000f */
[C---:B------:R-:W-:Y:S01]  /*7300*/  FFMA R16, R39.reuse, R49, R16 ;  /* 0x0000003127107223 */ /* 0x040fe20000000010 */
[C---:B------:R-:W-:Y:S01]  /*7310*/  FFMA R17, R39.reuse, R50, R17 ;  /* 0x0000003227117223 */ /* 0x040fe20000000011 */
[C---:B------:R-:W-:Y:S01]  /*7320*/  FMUL R18, R38.reuse, R18 ;  /* 0x0000001226127220 */ /* 0x040fe20000400000 */
[C---:B------:R-:W-:Y:S01]  /*7330*/  FMUL R19, R38.reuse, R19 ;  /* 0x0000001326137220 */ /* 0x040fe20000400000 */
[--C-:B------:R-:W-:Y:S02]  /*7340*/  HADD2.F32 R55, -RZ, R56.reuse.H0_H0 ;  /* 0x20000038ff377230 */ /* 0x100fe40000004100 */
[C---:B------:R-:W-:Y:S01]  /*7350*/  FMUL R3, R38.reuse, R22 ;  /* 0x0000001626037220 */ /* 0x040fe20000400000 */
[C---:B------:R-:W-:Y:S01]  /*7360*/  FFMA R18, R39.reuse, R51, R18 ;  /* 0x0000003327127223 */ /* 0x040fe20000000012 */
[----:B------:R-:W-:Y:S02]  /*7370*/  HADD2.F32 R56, -RZ, R56.H1_H1 ;  /* 0x30000038ff387230 */ /* 0x000fe40000004100 */
[C---:B------:R-:W-:Y:S01]  /*7380*/  FFMA R19, R39.reuse, R52, R19 ;  /* 0x0000003427137223 */ /* 0x040fe20000000013 */
[C---:B------:R-:W-:Y:S01]  /*7390*/  FMUL R6, R38.reuse, R23 ;  /* 0x0000001726067220 */ /* 0x040fe20000400000 */
[C---:B------:R-:W-:Y:S01]  /*73a0*/  FFMA R0, R39.reuse, R53, R0 ;  /* 0x0000003527007223 */ /* 0x040fe20000000000 */
[C---:B------:R-:W-:Y:S01]  /*73b0*/  FFMA R2, R39.reuse, R54, R2 ;  /* 0x0000003627027223 */ /* 0x040fe20000000002 */
[--C-:B------:R-:W-:Y:S02]  /*73c0*/  HADD2.F32 R59, -RZ, R60.reuse.H0_H0 ;  /* 0x2000003cff3b7230 */ /* 0x100fe40000004100 */
[C---:B------:R-:W-:Y:S01]  /*73d0*/  FFMA R3, R39.reuse, R55, R3 ;  /* 0x0000003727037223 */ /* 0x040fe20000000003 */
[----:B------:R-:W-:Y:S02]  /*73e0*/  HADD2.F32 R60, -RZ, R60.H1_H1 ;  /* 0x3000003cff3c7230 */ /* 0x000fe40000004100 */
[C---:B------:R-:W-:Y:S01]  /*73f0*/  FMUL R21, R38.reuse, R26 ;  /* 0x0000001a26157220 */ /* 0x040fe20000400000 */
[C---:B------:R-:W-:Y:S01]  /*7400*/  FMUL R22, R38.reuse, R27 ;  /* 0x0000001b26167220 */ /* 0x040fe20000400000 */
[C---:B------:R-:W-:Y:S01]  /*7410*/  FFMA R6, R39.reuse, R56, R6 ;  /* 0x0000003827067223 */ /* 0x040fe20000000006 */
[C---:B------:R-:W-:Y:S01]  /*7420*/  FFMA R7, R39.reuse, R57, R7 ;  /* 0x0000003927077223 */ /* 0x040fe20000000007 */
[C---:B------:R-:W-:Y:S01]  /*7430*/  FMUL R23, R38.reuse, R28 ;  /* 0x0000001c26177220 */ /* 0x040fe20000400000 */
[C---:B------:R-:W-:Y:S01]  /*7440*/  FFMA R20, R39.reuse, R58, R20 ;  /* 0x0000003a27147223 */ /* 0x040fe20000000014 */
[--C-:B------:R-:W-:Y:S02]  /*7450*/  HADD2.F32 R63, -RZ, R64.reuse.H0_H0 ;  /* 0x20000040ff3f7230 */ /* 0x100fe40000004100 */
[C---:B------:R-:W-:Y:S01]  /*7460*/  FFMA R21, R39.reuse, R59, R21 ;  /* 0x0000003b27157223 */ /* 0x040fe20000000015 */
[----:B------:R-:W-:Y:S02]  /*7470*/  HADD2.F32 R64, -RZ, R64.H1_H1 ;  /* 0x30000040ff407230 */ /* 0x000fe40000004100 */
[C---:B------:R-:W-:Y:S01]  /*7480*/  FFMA R22, R39.reuse, R60, R22 ;  /* 0x0000003c27167223 */ /* 0x040fe20000000016 */
[C---:B------:R-:W-:Y:S01]  /*7490*/  FMUL R26, R38.reuse, R31 ;  /* 0x0000001f261a7220 */ /* 0x040fe20000400000 */
[C---:B------:R-:W-:Y:S01]  /*74a0*/  FMUL R27, R38.reuse, R32 ;  /* 0x00000020261b7220 */ /* 0x040fe20000400000 */
[C---:B------:R-:W-:Y:S01]  /*74b0*/  FFMA R23, R39.reuse, R61, R23 ;  /* 0x0000003d27177223 */ /* 0x040fe20000000017 */
[----:B------:R-:W-:Y:S01]  /*74c0*/  FMUL R28, R38, R33 ;  /* 0x00000021261c7220 */ /* 0x000fe20000400000 */
[C---:B------:R-:W-:Y:S01]  /*74d0*/  FFMA R24, R39.reuse, R62, R24 ;  /* 0x0000003e27187223 */ /* 0x040fe20000000018 */
[--C-:B------:R-:W-:Y:S02]  /*74e0*/  HADD2.F32 R66, -RZ, R67.reuse.H0_H0 ;  /* 0x20000043ff427230 */ /* 0x100fe40000004100 */
[C---:B------:R-:W-:Y:S01]  /*74f0*/  FFMA R25, R39.reuse, R63, R25 ;  /* 0x0000003f27197223 */ /* 0x040fe20000000019 */
[----:B------:R-:W-:Y:S02]  /*7500*/  HADD2.F32 R67, -RZ, R67.H1_H1 ;  /* 0x30000043ff437230 */ /* 0x000fe40000004100 */
[----:B------:R-:W-:Y:S01]  /*7510*/  FFMA R26, R39, R64, R26 ;  /* 0x00000040271a7223 */ /* 0x000fe2000000001a */
[----:B------:R-:W-:Y:S01]  /*7520*/  F2FP.SATFINITE.E4M3.F32.PACK_AB_MERGE_C R14, R15, R14, RZ ;  /* 0x0000000e0f0e723e */ /* 0x000fe200048070ff */
[----:B------:R-:W-:Y:S01]  /*7530*/  FFMA R27, R39, R40, R27 ;  /* 0x00000028271b7223 */ /* 0x000fe2000000001b */
[----:B------:R-:W-:Y:S01]  /*7540*/  F2FP.SATFINITE.E4M3.F32.PACK_AB_MERGE_C R18, R19, R18, RZ ;  /* 0x000000121312723e */ /* 0x000fe200048070ff */
[C---:B------:R-:W-:Y:S01]  /*7550*/  FFMA R28, R39.reuse, R65, R28 ;  /* 0x00000041271c7223 */ /* 0x040fe2000000001c */
[C---:B------:R-:W-:Y:S01]  /*7560*/  FFMA R29, R39.reuse, R66, R29 ;  /* 0x00000042271d7223 */ /* 0x040fe2000000001d */
[----:B------:R-:W-:Y:S01]  /*7570*/  FFMA R30, R39, R67, R30 ;  /* 0x00000043271e7223 */ /* 0x000fe2000000001e */
[----:B------:R-:W-:Y:S02]  /*7580*/  F2FP.SATFINITE.E4M3.F32.PACK_AB_MERGE_C R32, R5, R4, R86 ;  /* 0x000000040520723e */ /* 0x000fe40004807056 */
[----:B------:R-:W-:Y:S02]  /*7590*/  F2FP.SATFINITE.E4M3.F32.PACK_AB_MERGE_C R33, R9, R8, R10 ;  /* 0x000000080921723e */ /* 0x000fe4000480700a */
[----:B------:R-:W-:Y:S02]  /*75a0*/  F2FP.SATFINITE.E4M3.F32.PACK_AB_MERGE_C R34, R13, R12, R14 ;  /* 0x0000000c0d22723e */ /* 0x000fe4000480700e */
[----:B------:R-:W-:Y:S02]  /*75b0*/  F2FP.SATFINITE.E4M3.F32.PACK_AB_MERGE_C R35, R17, R16, R18 ;  /* 0x000000101123723e */ /* 0x000fe40004807012 */
[----:B------:R-:W-:Y:S02]  /*75c0*/  F2FP.SATFINITE.E4M3.F32.PACK_AB_MERGE_C R3, R6, R3, RZ ;  /* 0x000000030603723e */ /* 0x000fe400048070ff */
[----:B------:R-:W-:Y:S01]  /*75d0*/  F2FP.SATFINITE.E4M3.F32.PACK_AB_MERGE_C R5, R22, R21, RZ ;  /* 0x000000151605723e */ /* 0x000fe200048070ff */
[----:B------:R1:W-:Y:S01]  /*75e0*/  STS.128 [R78+UR44+0x1400], R32 ;  /* 0x001400204e007988 */ /* 0x0003e20008000c2c */
[----:B------:R-:W-:Y:S02]  /*75f0*/  F2FP.SATFINITE.E4M3.F32.PACK_AB_MERGE_C R6, R26, R25, RZ ;  /* 0x000000191a06723e */ /* 0x000fe400048070ff */
[----:B------:R-:W-:Y:S02]  /*7600*/  F2FP.SATFINITE.E4M3.F32.PACK_AB_MERGE_C R29, R30, R29, RZ ;  /* 0x0000001d1e1d723e */ /* 0x000fe400048070ff */
[----:B------:R-:W-:Y:S02]  /*7610*/  F2FP.SATFINITE.E4M3.F32.PACK_AB_MERGE_C R5, R20, R7, R5 ;  /* 0x000000071405723e */ /* 0x000fe40004807005 */
[----:B------:R-:W-:Y:S02]  /*7620*/  F2FP.SATFINITE.E4M3.F32.PACK_AB_MERGE_C R4, R2, R0, R3 ;  /* 0x000000000204723e */ /* 0x000fe40004807003 */
[----:B------:R-:W-:Y:S02]  /*7630*/  F2FP.SATFINITE.E4M3.F32.PACK_AB_MERGE_C R6, R24, R23, R6 ;  /* 0x000000171806723e */ /* 0x000fe40004807006 */
[----:B------:R-:W-:Y:S05]  /*7640*/  F2FP.SATFINITE.E4M3.F32.PACK_AB_MERGE_C R7, R28, R27, R29 ;  /* 0x0000001b1c07723e */ /* 0x000fea000480701d */
[----:B------:R1:W-:Y:S01]  /*7650*/  STS.128 [R77+0x1010], R4 ;  /* 0x001010044d007388 */ /* 0x0003e20000000c00 */
[----:B------:R-:W-:Y:S01]  /*7660*/  @!PT LDS RZ, [RZ] ;  /* 0x00000000fffff984 */ /* 0x000fe20000000800 */
[----:B------:R-:W-:Y:S01]  /*7670*/  @!PT LDS RZ, [RZ] ;  /* 0x00000000fffff984 */ /* 0x000fe20000000800 */
[----:B------:R-:W-:Y:S01]  /*7680*/  @!PT LDS RZ, [RZ] ;  /* 0x00000000fffff984 */ /* 0x000fe20000000800 */
[----:B------:R-:W-:Y:S01]  /*7690*/  @!PT LDS RZ, [RZ] ;  /* 0x00000000fffff984 */ /* 0x000fe20000000800 */
[----:B------:R3:W-:Y:S07]  /*76a0*/  MEMBAR.ALL.CTA ;  /* 0x0000000000007992 */ /* 0x0007ee0000008000 */
[----:B---3--:R-:W3:Y:S02]  /*76b0*/  FENCE.VIEW.ASYNC.S ;  /* 0x00000000000073c6 */ /* 0x008ee40000000000 */
[----:B---3--:R-:W-:Y:S06]  /*76c0*/  BAR.SYNC.DEFER_BLOCKING 0x1, 0x80 ;  /* 0x0042000000007b1d */ /* 0x008fec0000010000 */
[----:B------:R-:W-:Y:S05]  /*76d0*/  @P0 BRA `(.L_x_124) ;  /* 0x0000000000300947 */ /* 0x000fea0003800000 */
[----:B------:R-:W-:Y:S02]  /*76e0*/  UIADD3 UR4, UPT, UPT, UR44, 0x1400, URZ ;  /* 0x000014002c047890 */ /* 0x000fe4000fffe0ff */
[----:B------:R-:W-:Y:S02]  /*76f0*/  USHF.L.U32 UR9, UR45, 0x6, URZ ;  /* 0x000000062d097899 */ /* 0x000fe400080006ff */
[----:B------:R-:W-:Y:S02]  /*7700*/  USHF.L.U32 UR10, UR46, 0x6, URZ ;  /* 0x000000062e0a7899 */ /* 0x000fe400080006ff */
[----:B------:R-:W-:Y:S01]  /*7710*/  MOV R85, UR4 ;  /* 0x0000000400557c02 */ /* 0x000fe20008000f00 */
[----:B------:R-:W-:Y:S01]  /*7720*/  UIADD3 UR4, UP0, UPT, UR62, 0x680, URZ ;  /* 0x000006803e047890 */ /* 0x000fe2000ff1e0ff */
[----:B------:R-:W-:Y:S02]  /*7730*/  UMOV UR11, UR36 ;  /* 0x00000024000b7c82 */ /* 0x000fe40008000000 */
[----:B------:R-:W-:Y:S01]  /*7740*/  R2UR UR8, R85 ;  /* 0x00000000550872ca */ /* 0x000fe200000e0000 */
[----:B------:R-:W-:Y:S11]  /*7750*/  UIADD3.X UR5, UPT, UPT, URZ, UR63, URZ, UP0, !UPT ;  /* 0x0000003fff057290 */ /* 0x000ff600087fe4ff */
[----:B------:R-:W-:Y:S01]  /*7760*/  @!UPT UIADD3 URZ, UPT, UPT, URZ, URZ, URZ ;  /* 0x000000fffffff290 */ /* 0x000fe2000fffe0ff */
[----:B------:R3:W-:Y:S01]  /*7770*/  UTMASTG.3D [UR8], [UR4] ;  /* 0x00000008040073b5 */ /* 0x0007e20008010000 */
[----:B------:R0:W-:Y:S01]  /*7780*/  UTMACMDFLUSH ;  /* 0x00000000000079b7 */ /* 0x0001e20000000000 */
[----:B---3--:R-:W-:Y:S04]  /*7790*/  DEPBAR.LE SB0, 0x0 ;  /* 0x000080000000791a */ /* 0x008fe80000000000 */
.L_x_124:
[----:B------:R-:W-:Y:S05]  /*77a0*/  BSYNC.RECONVERGENT B0 ;  /* 0x0000000000007941 */ /* 0x000fea0003800200 */
.L_x_123:
[----:B------:R-:W-:Y:S01]  /*77b0*/  BAR.SYNC.DEFER_BLOCKING 0x1, 0x80 ;  /* 0x0042000000007b1d */ /* 0x000fe20000010000 */
[----:B------:R-:W-:Y:S01]  /*77c0*/  ISETP.NE.AND P0, PT, R81, 0x2, PT ;  /* 0x000000025100780c */ /* 0x000fe20003f05270 */
[----:B------:R-:W-:Y:S01]  /*77d0*/  UISETP.NE.AND UP0, UPT, UR47, URZ, UPT ;  /* 0x000000ff2f00728c */ /* 0x000fe2000bf05270 */
[----:B------:R-:W-:Y:S01]  /*77e0*/  ISETP.NE.AND P1, PT, R36, 0x4, PT ;  /* 0x000000042400780c */ /* 0x000fe20003f25270 */
[----:B------:R-:W-:Y:S01]  /*77f0*/  UIADD3 UR45, UPT, UPT, UR37, UR60, URZ ;  /* 0x0000003c252d7290 */ /* 0x000fe2000fffe0ff */
[----:B------:R-:W-:Y:S01]  /*7800*/  SEL R2, RZ, 0x1, P0 ;  /* 0x00000001ff027807 */ /* 0x000fe20000000000 */
[----:B------:R-:W-:Y:S01]  /*7810*/  UIADD3 UR46, UPT, UPT, UR38, UR57, URZ ;  /* 0x00000039262e7290 */ /* 0x000fe2000fffe0ff */
[----:B------:R-:W-:Y:S02]  /*7820*/  SEL R0, RZ, 0x1, P1 ;  /* 0x00000001ff007807 */ /* 0x000fe40000800000 */
[----:B------:R-:W-:Y:S02]  /*7830*/  LOP3.LUT R83, R83, R2, RZ, 0x3c, !PT ;  /* 0x0000000253537212 */ /* 0x000fe400078e3cff */
[----:B------:R-:W-:Y:S02]  /*7840*/  LOP3.LUT R84, R84, R0, RZ, 0x3c, !PT ;  /* 0x0000000054547212 */ /* 0x000fe400078e3cff */
[----:B------:R-:W-:Y:S02]  /*7850*/  SEL R81, R81, RZ, P0 ;  /* 0x000000ff51517207 */ /* 0x000fe40000000000 */
[----:B------:R-:W-:Y:S01]  /*7860*/  SEL R36, R36, RZ, P1 ;  /* 0x000000ff24247207 */ /* 0x000fe20000800000 */
[----:B------:R-:W-:Y:S01]  /*7870*/  UMOV UR36, UR55 ;  /* 0x0000003700247c82 */ /* 0x000fe20008000000 */
[----:B------:R-:W-:Y:S05]  /*7880*/  BRA.U UP0, `(.L_x_125) ;  /* 0xffffffe5002c7547 */ /* 0x000fea000b83ffff */
[----:B------:R-:W-:Y:S05]  /*7890*/  EXIT ;  /* 0x000000000000794d */ /* 0x000fea0003800000 */
.L_x_25:
[----:B---3--:R3:W4:Y:S02]  /*78a0*/  SYNCS.PHASECHK.TRANS64.TRYWAIT P0, [R0+URZ+0x240], R2 ;  /* 0x00024002000075a7 */ /* 0x00872400080011ff */
[----:B----4-:R-:W-:Y:S05]  /*78b0*/  @!P0 NANOSLEEP.SYNCS 0x989680 ;  /* 0x009896800000895d */ /* 0x010fea0003900000 */
[----:B------:R-:W4:Y:S02]  /*78c0*/  @!P0 SYNCS.PHASECHK.TRANS64 P0, [R0+URZ+0x240], R2 ;  /* 0x00024002000085a7 */ /* 0x000f2400080010ff */
[----:B----4-:R-:W-:Y:S05]  /*78d0*/  @!P0 BRA `(.L_x_25) ;  /* 0xfffffffc00f08947 */ /* 0x010fea000383ffff */
[----:B------:R-:W-:Y:S05]  /*78e0*/  BRA `(.L_x_126) ;  /* 0xffffffa000d47947 */ /* 0x000fea000383ffff */
.L_x_28:
[----:B--2---:R-:W-:-:S07]  /*78f0*/  MOV R0, UR33 ;  /* 0x0000002100007c02 */ /* 0x004fce0008000f00 */
.L_x_127:
[----:B--2---:R2:W3:Y:S02]  /*7900*/  SYNCS.PHASECHK.TRANS64.TRYWAIT P0, [R0+URZ+0xd8], R3 ;  /* 0x0000d803000075a7 */ /* 0x0044e400080011ff */
[----:B---3--:R-:W-:Y:S05]  /*7910*/  @!P0 NANOSLEEP.SYNCS 0x989680 ;  /* 0x009896800000895d */ /* 0x008fea0003900000 */
[----:B------:R-:W3:Y:S02]  /*7920*/  @!P0 SYNCS.PHASECHK.TRANS64 P0, [R0+URZ+0xd8], R3 ;  /* 0x0000d803000085a7 */ /* 0x000ee400080010ff */
[----:B---3--:R-:W-:Y:S05]  /*7930*/  @!P0 BRA `(.L_x_127) ;  /* 0xfffffffc00f08947 */ /* 0x008fea000383ffff */
[----:B------:R-:W-:Y:S05]  /*7940*/  BRA `(.L_x_27) ;  /* 0xffffffa4001c7947 */ /* 0x000fea000383ffff */
.L_x_35:
[----:B-1----:R-:W-:-:S07]  /*7950*/  MOV R0, UR17 ;  /* 0x0000001100007c02 */ /* 0x002fce0008000f00 */
.L_x_128:
[----:B-1----:R1:W2:Y:S02]  /*7960*/  SYNCS.PHASECHK.TRANS64.TRYWAIT P0, [R0+URZ+0xd8], R3 ;  /* 0x0000d803000075a7 */ /* 0x0022a400080011ff */
[----:B--2---:R-:W-:Y:S05]  /*7970*/  @!P0 NANOSLEEP.SYNCS 0x989680 ;  /* 0x009896800000895d */ /* 0x004fea0003900000 */
[----:B------:R-:W2:Y:S02]  /*7980*/  @!P0 SYNCS.PHASECHK.TRANS64 P0, [R0+URZ+0xd8], R3 ;  /* 0x0000d803000085a7 */ /* 0x000ea400080010ff */
[----:B--2---:R-:W-:Y:S05]  /*7990*/  @!P0 BRA `(.L_x_128) ;  /* 0xfffffffc00f08947 */ /* 0x004fea000383ffff */
[----:B------:R-:W-:Y:S05]  /*79a0*/  BRA `(.L_x_34) ;  /* 0xffffffa400d87947 */ /* 0x000fea000383ffff */
.L_x_40:
[----:B-1----:R1:W2:Y:S02]  /*79b0*/  SYNCS.PHASECHK.TRANS64.TRYWAIT P0, [R3+URZ+0x1d0], R0 ;  /* 0x0001d000030075a7 */ /* 0x0022a400080011ff */
[----:B--2---:R-:W-:Y:S05]  /*79c0*/  @!P0 NANOSLEEP.SYNCS 0x989680 ;  /* 0x009896800000895d */ /* 0x004fea0003900000 */
[----:B------:R-:W2:Y:S02]  /*79d0*/  @!P0 SYNCS.PHASECHK.TRANS64 P0, [R3+URZ+0x1d0], R0 ;  /* 0x0001d000030085a7 */ /* 0x000ea400080010ff */
[----:B--2---:R-:W-:Y:S05]  /*79e0*/  @!P0 BRA `(.L_x_40) ;  /* 0xfffffffc00f08947 */ /* 0x004fea000383ffff */
[----:B------:R-:W-:Y:S05]  /*79f0*/  BRA `(.L_x_129) ;  /* 0xffffffa8007c7947 */ /* 0x000fea000383ffff */
.L_x_44:
[----:B------:R-:W-:-:S07]  /*7a00*/  MOV R0, UR4 ;  /* 0x0000000400007c02 */ /* 0x000fce0008000f00 */
.L_x_130:
[----:B-1----:R1:W2:Y:S02]  /*7a10*/  SYNCS.PHASECHK.TRANS64.TRYWAIT P0, [R0+URZ], R2 ;  /* 0x00000002000075a7 */ /* 0x0022a400080011ff */
[----:B--2---:R-:W-:Y:S05]  /*7a20*/  @!P0 NANOSLEEP.SYNCS 0x989680 ;  /* 0x009896800000895d */ /* 0x004fea0003900000 */
[----:B------:R-:W2:Y:S02]  /*7a30*/  @!P0 SYNCS.PHASECHK.TRANS64 P0, [R0+URZ], R2 ;  /* 0x00000002000085a7 */ /* 0x000ea400080010ff */
[----:B--2---:R-:W-:Y:S05]  /*7a40*/  @!P0 BRA `(.L_x_130) ;  /* 0xfffffffc00f08947 */ /* 0x004fea000383ffff */
[----:B------:R-:W-:Y:S05]  /*7a50*/  BRA `(.L_x_131) ;  /* 0xffffffb000207947 */ /* 0x000fea000383ffff */
.L_x_45:
[----:B------:R-:W-:-:S07]  /*7a60*/  MOV R0, UR5 ;  /* 0x0000000500007c02 */ /* 0x000fce0008000f00 */
.L_x_132:
[----:B-1----:R1:W2:Y:S02]  /*7a70*/  SYNCS.PHASECHK.TRANS64.TRYWAIT P0, [R0+URZ], R3 ;  /* 0x00000003000075a7 */ /* 0x0022a400080011ff */
[----:B--2---:R-:W-:Y:S05]  /*7a80*/  @!P0 NANOSLEEP.SYNCS 0x989680 ;  /* 0x009896800000895d */ /* 0x004fea0003900000 */
[----:B------:R-:W2:Y:S02]  /*7a90*/  @!P0 SYNCS.PHASECHK.TRANS64 P0, [R0+URZ], R3 ;  /* 0x00000003000085a7 */ /* 0x000ea400080010ff */
[----:B--2---:R-:W-:Y:S05]  /*7aa0*/  @!P0 BRA `(.L_x_132) ;  /* 0xfffffffc00f08947 */ /* 0x004fea000383ffff */
[----:B------:R-:W-:Y:S05]  /*7ab0*/  BRA `(.L_x_133) ;  /* 0xffffffb0002c7947 */ /* 0x000fea000383ffff */
.L_x_46:
[----:B------:R-:W-:-:S07]  /*7ac0*/  MOV R0, UR5 ;  /* 0x0000000500007c02 */ /* 0x000fce0008000f00 */
.L_x_134:
[----:B-1----:R1:W2:Y:S02]  /*7ad0*/  SYNCS.PHASECHK.TRANS64.TRYWAIT P0, [R0+URZ], R3 ;  /* 0x00000003000075a7 */ /* 0x0022a400080011ff */
[----:B--2---:R-:W-:Y:S05]  /*7ae0*/  @!P0 NANOSLEEP.SYNCS 0x989680 ;  /* 0x009896800000895d */ /* 0x004fea0003900000 */
[----:B------:R-:W2:Y:S02]  /*7af0*/  @!P0 SYNCS.PHASECHK.TRANS64 P0, [R0+URZ], R3 ;  /* 0x00000003000085a7 */ /* 0x000ea400080010ff */
[----:B--2---:R-:W-:Y:S05]  /*7b00*/  @!P0 BRA `(.L_x_134) ;  /* 0xfffffffc00f08947 */ /* 0x004fea000383ffff */
[----:B------:R-:W-:Y:S05]  /*7b10*/  BRA `(.L_x_135) ;  /* 0xffffffb000387947 */ /* 0x000fea000383ffff */
.L_x_47:
[----:B------:R-:W-:-:S07]  /*7b20*/  MOV R0, UR5 ;  /* 0x0000000500007c02 */ /* 0x000fce0008000f00 */
.L_x_136:
[----:B-1----:R1:W2:Y:S02]  /*7b30*/  SYNCS.PHASECHK.TRANS64.TRYWAIT P0, [R0+URZ], R3 ;  /* 0x00000003000075a7 */ /* 0x0022a400080011ff */
[----:B--2---:R-:W-:Y:S05]  /*7b40*/  @!P0 NANOSLEEP.SYNCS 0x989680 ;  /* 0x009896800000895d */ /* 0x004fea0003900000 */
[----:B------:R-:W2:Y:S02]  /*7b50*/  @!P0 SYNCS.PHASECHK.TRANS64 P0, [R0+URZ], R3 ;  /* 0x00000003000085a7 */ /* 0x000ea400080010ff */
[----:B--2---:R-:W-:Y:S05]  /*7b60*/  @!P0 BRA `(.L_x_136) ;  /* 0xfffffffc00f08947 */ /* 0x004fea000383ffff */
[----:B------:R-:W-:Y:S05]  /*7b70*/  BRA `(.L_x_137) ;  /* 0xffffffb000447947 */ /* 0x000fea000383ffff */
.L_x_48:
[----:B------:R-:W-:-:S07]  /*7b80*/  MOV R0, UR5 ;  /* 0x0000000500007c02 */ /* 0x000fce0008000f00 */
.L_x_138:
[----:B-1----:R1:W2:Y:S02]  /*7b90*/  SYNCS.PHASECHK.TRANS64.TRYWAIT P0, [R0+URZ], R3 ;  /* 0x00000003000075a7 */ /* 0x0022a400080011ff */
[----:B--2---:R-:W-:Y:S05]  /*7ba0*/  @!P0 NANOSLEEP.SYNCS 0x989680 ;  /* 0x009896800000895d */ /* 0x004fea0003900000 */
[----:B------:R-:W2:Y:S02]  /*7bb0*/  @!P0 SYNCS.PHASECHK.TRANS64 P0, [R0+URZ], R3 ;  /* 0x00000003000085a7 */ /* 0x000ea400080010ff */
[----:B--2---:R-:W-:Y:S05]  /*7bc0*/  @!P0 BRA `(.L_x_138) ;  /* 0xfffffffc00f08947 */ /* 0x004fea000383ffff */
[----:B------:R-:W-:Y:S05]  /*7bd0*/  BRA `(.L_x_139) ;  /* 0xffffffb000507947 */ /* 0x000fea000383ffff */
.L_x_49:
[----:B------:R-:W-:-:S07]  /*7be0*/  MOV R0, UR5 ;  /* 0x0000000500007c02 */ /* 0x000fce0008000f00 */
.L_x_140:
[----:B-1----:R1:W2:Y:S02]  /*7bf0*/  SYNCS.PHASECHK.TRANS64.TRYWAIT P0, [R0+URZ], R3 ;  /* 0x00000003000075a7 */ /* 0x0022a400080011ff */
[----:B--2---:R-:W-:Y:S05]  /*7c00*/  @!P0 NANOSLEEP.SYNCS 0x989680 ;  /* 0x009896800000895d */ /* 0x004fea0003900000 */
[----:B------:R-:W2:Y:S02]  /*7c10*/  @!P0 SYNCS.PHASECHK.TRANS64 P0, [R0+URZ], R3 ;  /* 0x00000003000085a7 */ /* 0x000ea400080010ff */
[----:B--2---:R-:W-:Y:S05]  /*7c20*/  @!P0 BRA `(.L_x_140) ;  /* 0xfffffffc00f08947 */ /* 0x004fea000383ffff */
[----:B------:R-:W-:Y:S05]  /*7c30*/  BRA `(.L_x_141) ;  /* 0xffffffb0005c7947 */ /* 0x000fea000383ffff */
.L_x_50:
[----:B------:R-:W-:-:S07]  /*7c40*/  MOV R0, UR5 ;  /* 0x0000000500007c02 */ /* 0x000fce0008000f00 */
.L_x_142:
[----:B-1----:R1:W2:Y:S02]  /*7c50*/  SYNCS.PHASECHK.TRANS64.TRYWAIT P0, [R0+URZ], R3 ;  /* 0x00000003000075a7 */ /* 0x0022a400080011ff */
[----:B--2---:R-:W-:Y:S05]  /*7c60*/  @!P0 NANOSLEEP.SYNCS 0x989680 ;  /* 0x009896800000895d */ /* 0x004fea0003900000 */
[----:B------:R-:W2:Y:S02]  /*7c70*/  @!P0 SYNCS.PHASECHK.TRANS64 P0, [R0+URZ], R3 ;  /* 0x00000003000085a7 */ /* 0x000ea400080010ff */
[----:B--2---:R-:W-:Y:S05]  /*7c80*/  @!P0 BRA `(.L_x_142) ;  /* 0xfffffffc00f08947 */ /* 0x004fea000383ffff */
[----:B------:R-:W-:Y:S05]  /*7c90*/  BRA `(.L_x_143) ;  /* 0xffffffb000687947 */ /* 0x000fea000383ffff */
.L_x_51:
[----:B------:R-:W-:-:S07]  /*7ca0*/  MOV R0, UR5 ;  /* 0x0000000500007c02 */ /* 0x000fce0008000f00 */
.L_x_144:
[----:B-1----:R1:W2:Y:S02]  /*7cb0*/  SYNCS.PHASECHK.TRANS64.TRYWAIT P0, [R0+URZ], R3 ;  /* 0x00000003000075a7 */ /* 0x0022a400080011ff */
[----:B--2---:R-:W-:Y:S05]  /*7cc0*/  @!P0 NANOSLEEP.SYNCS 0x989680 ;  /* 0x009896800000895d */ /* 0x004fea0003900000 */
[----:B------:R-:W2:Y:S02]  /*7cd0*/  @!P0 SYNCS.PHASECHK.TRANS64 P0, [R0+URZ], R3 ;  /* 0x00000003000085a7 */ /* 0x000ea400080010ff */
[----:B--2---:R-:W-:Y:S05]  /*7ce0*/  @!P0 BRA `(.L_x_144) ;  /* 0xfffffffc00f08947 */ /* 0x004fea000383ffff */
[----:B------:R-:W-:Y:S05]  /*7cf0*/  BRA `(.L_x_145) ;  /* 0xffffffb000747947 */ /* 0x000fea000383ffff */
.L_x_52:
[----:B------:R-:W-:-:S07]  /*7d00*/  MOV R0, UR5 ;  /* 0x0000000500007c02 */ /* 0x000fce0008000f00 */
.L_x_146:
[----:B-1----:R1:W2:Y:S02]  /*7d10*/  SYNCS.PHASECHK.TRANS64.TRYWAIT P0, [R0+URZ], R3 ;  /* 0x00000003000075a7 */ /* 0x0022a400080011ff */
[----:B--2---:R-:W-:Y:S05]  /*7d20*/  @!P0 NANOSLEEP.SYNCS 0x989680 ;  /* 0x009896800000895d */ /* 0x004fea0003900000 */
[----:B------:R-:W2:Y:S02]  /*7d30*/  @!P0 SYNCS.PHASECHK.TRANS64 P0, [R0+URZ], R3 ;  /* 0x00000003000085a7 */ /* 0x000ea400080010ff */
[----:B--2---:R-:W-:Y:S05]  /*7d40*/  @!P0 BRA `(.L_x_146) ;  /* 0xfffffffc00f08947 */ /* 0x004fea000383ffff */
[----:B------:R-:W-:Y:S05]  /*7d50*/  BRA `(.L_x_147) ;  /* 0xffffffb000807947 */ /* 0x000fea000383ffff */
.L_x_53:
[----:B------:R-:W-:-:S07]  /*7d60*/  MOV R0, UR5 ;  /* 0x0000000500007c02 */ /* 0x000fce0008000f00 */
.L_x_148:
[----:B-1----:R1:W2:Y:S02]  /*7d70*/  SYNCS.PHASECHK.TRANS64.TRYWAIT P0, [R0+URZ], R3 ;  /* 0x00000003000075a7 */ /* 0x0022a400080011ff */
[----:B--2---:R-:W-:Y:S05]  /*7d80*/  @!P0 NANOSLEEP.SYNCS 0x989680 ;  /* 0x009896800000895d */ /* 0x004fea0003900000 */
[----:B------:R-:W2:Y:S02]  /*7d90*/  @!P0 SYNCS.PHASECHK.TRANS64 P0, [R0+URZ], R3 ;  /* 0x00000003000085a7 */ /* 0x000ea400080010ff */
[----:B--2---:R-:W-:Y:S05]  /*7da0*/  @!P0 BRA `(.L_x_148) ;  /* 0xfffffffc00f08947 */ /* 0x004fea000383ffff */
[----:B------:R-:W-:Y:S05]  /*7db0*/  BRA `(.L_x_149) ;  /* 0xffffffb0008c7947 */ /* 0x000fea000383ffff */
.L_x_54:
[----:B------:R-:W-:-:S07]  /*7dc0*/  MOV R0, UR5 ;  /* 0x0000000500007c02 */ /* 0x000fce0008000f00 */
.L_x_150:
[----:B-1----:R1:W2:Y:S02]  /*7dd0*/  SYNCS.PHASECHK.TRANS64.TRYWAIT P0, [R0+URZ], R3 ;  /* 0x00000003000075a7 */ /* 0x0022a400080011ff */
[----:B--2---:R-:W-:Y:S05]  /*7de0*/  @!P0 NANOSLEEP.SYNCS 0x989680 ;  /* 0x009896800000895d */ /* 0x004fea0003900000 */
[----:B------:R-:W2:Y:S02]  /*7df0*/  @!P0 SYNCS.PHASECHK.TRANS64 P0, [R0+URZ], R3 ;  /* 0x00000003000085a7 */ /* 0x000ea400080010ff */
[----:B--2---:R-:W-:Y:S05]  /*7e00*/  @!P0 BRA `(.L_x_150) ;  /* 0xfffffffc00f08947 */ /* 0x004fea000383ffff */
[----:B------:R-:W-:Y:S05]  /*7e10*/  BRA `(.L_x_151) ;  /* 0xffffffb000987947 */ /* 0x000fea000383ffff */
.L_x_55:
[----:B------:R-:W-:-:S07]  /*7e20*/  MOV R0, UR5 ;  /* 0x0000000500007c02 */ /* 0x000fce0008000f00 */
.L_x_152:
[----:B-1----:R1:W2:Y:S02]  /*7e30*/  SYNCS.PHASECHK.TRANS64.TRYWAIT P0, [R0+URZ], R3 ;  /* 0x00000003000075a7 */ /* 0x0022a400080011ff */
[----:B--2---:R-:W-:Y:S05]  /*7e40*/  @!P0 NANOSLEEP.SYNCS 0x989680 ;  /* 0x009896800000895d */ /* 0x004fea0003900000 */
[----:B------:R-:W2:Y:S02]  /*7e50*/  @!P0 SYNCS.PHASECHK.TRANS64 P0, [R0+URZ], R3 ;  /* 0x00000003000085a7 */ /* 0x000ea400080010ff */
[----:B--2---:R-:W-:Y:S05]  /*7e60*/  @!P0 BRA `(.L_x_152) ;  /* 0xfffffffc00f08947 */ /* 0x004fea000383ffff */
[----:B------:R-:W-:Y:S05]  /*7e70*/  BRA `(.L_x_153) ;  /* 0xffffffb000a47947 */ /* 0x000fea000383ffff */
.L_x_56:
[----:B------:R-:W-:-:S07]  /*7e80*/  MOV R0, UR5 ;  /* 0x0000000500007c02 */ /* 0x000fce0008000f00 */
.L_x_154:
[----:B-1----:R1:W2:Y:S02]  /*7e90*/  SYNCS.PHASECHK.TRANS64.TRYWAIT P0, [R0+URZ], R3 ;  /* 0x00000003000075a7 */ /* 0x0022a400080011ff */
[----:B--2---:R-:W-:Y:S05]  /*7ea0*/  @!P0 NANOSLEEP.SYNCS 0x989680 ;  /* 0x009896800000895d */ /* 0x004fea0003900000 */
[----:B------:R-:W2:Y:S02]  /*7eb0*/  @!P0 SYNCS.PHASECHK.TRANS64 P0, [R0+URZ], R3 ;  /* 0x00000003000085a7 */ /* 0x000ea400080010ff */
[----:B--2---:R-:W-:Y:S05]  /*7ec0*/  @!P0 BRA `(.L_x_154) ;  /* 0xfffffffc00f08947 */ /* 0x004fea000383ffff */
[----:B------:R-:W-:Y:S05]  /*7ed0*/  BRA `(.L_x_155) ;  /* 0xffffffb000b07947 */ /* 0x000fea000383ffff */
.L_x_57:
[----:B------:R-:W-:-:S07]  /*7ee0*/  MOV R0, UR5 ;  /* 0x0000000500007c02 */ /* 0x000fce0008000f00 */
.L_x_156:
[----:B-1----:R1:W2:Y:S02]  /*7ef0*/  SYNCS.PHASECHK.TRANS64.TRYWAIT P0, [R0+URZ], R3 ;  /* 0x00000003000075a7 */ /* 0x0022a400080011ff */
[----:B--2---:R-:W-:Y:S05]  /*7f00*/  @!P0 NANOSLEEP.SYNCS 0x989680 ;  /* 0x009896800000895d */ /* 0x004fea0003900000 */
[----:B------:R-:W2:Y:S02]  /*7f10*/  @!P0 SYNCS.PHASECHK.TRANS64 P0, [R0+URZ], R3 ;  /* 0x00000003000085a7 */ /* 0x000ea400080010ff */
[----:B--2---:R-:W-:Y:S05]  /*7f20*/  @!P0 BRA `(.L_x_156) ;  /* 0xfffffffc00f08947 */ /* 0x004fea000383ffff */
[----:B------:R-:W-:Y:S05]  /*7f30*/  BRA `(.L_x_157) ;  /* 0xffffffb000bc7947 */ /* 0x000fea000383ffff */
.L_x_58:
[----:B------:R-:W-:-:S07]  /*7f40*/  MOV R0, UR5 ;  /* 0x0000000500007c02 */ /* 0x000fce0008000f00 */
.L_x_158:
[----:B-1----:R1:W2:Y:S02]  /*7f50*/  SYNCS.PHASECHK.TRANS64.TRYWAIT P0, [R0+URZ], R3 ;  /* 0x00000003000075a7 */ /* 0x0022a400080011ff */
[----:B--2---:R-:W-:Y:S05]  /*7f60*/  @!P0 NANOSLEEP.SYNCS 0x989680 ;  /* 0x009896800000895d */ /* 0x004fea0003900000 */
[----:B------:R-:W2:Y:S02]  /*7f70*/  @!P0 SYNCS.PHASECHK.TRANS64 P0, [R0+URZ], R3 ;  /* 0x00000003000085a7 */ /* 0x000ea400080010ff */
[----:B--2---:R-:W-:Y:S05]  /*7f80*/  @!P0 BRA `(.L_x_158) ;  /* 0xfffffffc00f08947 */ /* 0x004fea000383ffff */
[----:B------:R-:W-:Y:S05]  /*7f90*/  BRA `(.L_x_159) ;  /* 0xffffffb000c87947 */ /* 0x000fea000383ffff */
.L_x_59:
[----:B------:R-:W-:-:S07]  /*7fa0*/  MOV R0, UR5 ;  /* 0x0000000500007c02 */ /* 0x000fce0008000f00 */
.L_x_160:
[----:B-1----:R1:W2:Y:S02]  /*7fb0*/  SYNCS.PHASECHK.TRANS64.TRYWAIT P0, [R0+URZ], R3 ;  /* 0x00000003000075a7 */ /* 0x0022a400080011ff */
[----:B--2---:R-:W-:Y:S05]  /*7fc0*/  @!P0 NANOSLEEP.SYNCS 0x989680 ;  /* 0x009896800000895d */ /* 0x004fea0003900000 */
[----:B------:R-:W2:Y:S02]  /*7fd0*/  @!P0 SYNCS.PHASECHK.TRANS64 P0, [R0+URZ], R3 ;  /* 0x00000003000085a7 */ /* 0x000ea400080010ff */
[----:B--2---:R-:W-:Y:S05]  /*7fe0*/  @!P0 BRA `(.L_x_160) ;  /* 0xfffffffc00f08947 */ /* 0x004fea000383ffff */
[----:B------:R-:W-:Y:S05]  /*7ff0*/  BRA `(.L_x_161) ;  /* 0xffffffb000d47947 */ /* 0x000fea000383ffff */
.L_x_60:
[----:B------:R-:W-:-:S07]  /*8000*/  MOV R0, UR5 ;  /* 0x0000000500007c02 */ /* 0x000fce0008000f00 */
.L_x_162:
[----:B-1----:R1:W2:Y:S02]  /*8010*/  SYNCS.PHASECHK.TRANS64.TRYWAIT P0, [R0+URZ], R3 ;  /* 0x00000003000075a7 */ /* 0x0022a400080011ff */
[----:B--2---:R-:W-:Y:S05]  /*8020*/  @!P0 NANOSLEEP.SYNCS 0x989680 ;  /* 0x009896800000895d */ /* 0x004fea0003900000 */
[----:B------:R-:W2:Y:S02]  /*8030*/  @!P0 SYNCS.PHASECHK.TRANS64 P0, [R0+URZ], R3 ;  /* 0x00000003000085a7 */ /* 0x000ea400080010ff */
[----:B--2---:R-:W-:Y:S05]  /*8040*/  @!P0 BRA `(.L_x_162) ;  /* 0xfffffffc00f08947 */ /* 0x004fea000383ffff */
[----:B------:R-:W-:Y:S05]  /*8050*/  BRA `(.L_x_163) ;  /* 0xffffffb000e07947 */ /* 0x000fea000383ffff */
.L_x_61:
[----:B------:R-:W-:-:S07]  /*8060*/  MOV R0, UR5 ;  /* 0x0000000500007c02 */ /* 0x000fce0008000f00 */
.L_x_164:
[----:B-1----:R1:W2:Y:S02]  /*8070*/  SYNCS.PHASECHK.TRANS64.TRYWAIT P0, [R0+URZ], R3 ;  /* 0x00000003000075a7 */ /* 0x0022a400080011ff */
[----:B--2---:R-:W-:Y:S05]  /*8080*/  @!P0 NANOSLEEP.SYNCS 0x989680 ;  /* 0x009896800000895d */ /* 0x004fea0003900000 */
[----:B------:R-:W2:Y:S02]  /*8090*/  @!P0 SYNCS.PHASECHK.TRANS64 P0, [R0+URZ], R3 ;  /* 0x00000003000085a7 */ /* 0x000ea400080010ff */
[----:B--2---:R-:W-:Y:S05]  /*80a0*/  @!P0 BRA `(.L_x_164) ;  /* 0xfffffffc00f08947 */ /* 0x004fea000383ffff */
[----:B------:R-:W-:Y:S05]  /*80b0*/  BRA `(.L_x_165) ;  /* 0xffffffb000ec7947 */ /* 0x000fea000383ffff */
.L_x_62:
[----:B------:R-:W-:-:S07]  /*80c0*/  MOV R0, UR5 ;  /* 0x0000000500007c02 */ /* 0x000fce0008000f00 */
.L_x_166:
[----:B-1----:R1:W2:Y:S02]  /*80d0*/  SYNCS.PHASECHK.TRANS64.TRYWAIT P0, [R0+URZ], R3 ;  /* 0x00000003000075a7 */ /* 0x0022a400080011ff */
[----:B--2---:R-:W-:Y:S05]  /*80e0*/  @!P0 NANOSLEEP.SYNCS 0x989680 ;  /* 0x009896800000895d */ /* 0x004fea0003900000 */
[----:B------:R-:W2:Y:S02]  /*80f0*/  @!P0 SYNCS.PHASECHK.TRANS64 P0, [R0+URZ], R3 ;  /* 0x00000003000085a7 */ /* 0x000ea400080010ff */
[----:B--2---:R-:W-:Y:S05]  /*8100*/  @!P0 BRA `(.L_x_166) ;  /* 0xfffffffc00f08947 */ /* 0x004fea000383ffff */
[----:B------:R-:W-:Y:S05]  /*8110*/  BRA `(.L_x_167) ;  /* 0xffffffb000f87947 */ /* 0x000fea000383ffff */
.L_x_63:
[----:B------:R-:W-:-:S07]  /*8120*/  MOV R0, UR5 ;  /* 0x0000000500007c02 */ /* 0x000fce0008000f00 */
.L_x_168:
[----:B-1----:R1:W2:Y:S02]  /*8130*/  SYNCS.PHASECHK.TRANS64.TRYWAIT P0, [R0+URZ], R3 ;  /* 0x00000003000075a7 */ /* 0x0022a400080011ff */
[----:B--2---:R-:W-:Y:S05]  /*8140*/  @!P0 NANOSLEEP.SYNCS 0x989680 ;  /* 0x009896800000895d */ /* 0x004fea0003900000 */
[----:B------:R-:W2:Y:S02]  /*8150*/  @!P0 SYNCS.PHASECHK.TRANS64 P0, [R0+URZ], R3 ;  /* 0x00000003000085a7 */ /* 0x000ea400080010ff */
[----:B--2---:R-:W-:Y:S05]  /*8160*/  @!P0 BRA `(.L_x_168) ;  /* 0xfffffffc00f08947 */ /* 0x004fea000383ffff */
[----:B------:R-:W-:Y:S05]  /*8170*/  BRA `(.L_x_169) ;  /* 0xffffffb400047947 */ /* 0x000fea000383ffff */
.L_x_64:
[----:B------:R-:W-:-:S07]  /*8180*/  MOV R0, UR5 ;  /* 0x0000000500007c02 */ /* 0x000fce0008000f00 */
.L_x_170:
[----:B-1----:R1:W2:Y:S02]  /*8190*/  SYNCS.PHASECHK.TRANS64.TRYWAIT P0, [R0+URZ], R3 ;  /* 0x00000003000075a7 */ /* 0x0022a400080011ff */
[----:B--2---:R-:W-:Y:S05]  /*81a0*/  @!P0 NANOSLEEP.SYNCS 0x989680 ;  /* 0x009896800000895d */ /* 0x004fea0003900000 */
[----:B------:R-:W2:Y:S02]  /*81b0*/  @!P0 SYNCS.PHASECHK.TRANS64 P0, [R0+URZ], R3 ;  /* 0x00000003000085a7 */ /* 0x000ea400080010ff */
[----:B--2---:R-:W-:Y:S05]  /*81c0*/  @!P0 BRA `(.L_x_170) ;  /* 0xfffffffc00f08947 */ /* 0x004fea000383ffff */
[----:B------:R-:W-:Y:S05]  /*81d0*/  BRA `(.L_x_171) ;  /* 0xffffffb400107947 */ /* 0x000fea000383ffff */
.L_x_65:
[----:B------:R-:W-:-:S07]  /*81e0*/  MOV R0, UR5 ;  /* 0x0000000500007c02 */ /* 0x000fce0008000f00 */
.L_x_172:
[----:B-1----:R1:W2:Y:S02]  /*81f0*/  SYNCS.PHASECHK.TRANS64.TRYWAIT P0, [R0+URZ], R3 ;  /* 0x00000003000075a7 */ /* 0x0022a400080011ff */
[----:B--2---:R-:W-:Y:S05]  /*8200*/  @!P0 NANOSLEEP.SYNCS 0x989680 ;  /* 0x009896800000895d */ /* 0x004fea0003900000 */
[----:B------:R-:W2:Y:S02]  /*8210*/  @!P0 SYNCS.PHASECHK.TRANS64 P0, [R0+URZ], R3 ;  /* 0x00000003000085a7 */ /* 0x000ea400080010ff */
[----:B--2---:R-:W-:Y:S05]  /*8220*/  @!P0 BRA `(.L_x_172) ;  /* 0xfffffffc00f08947 */ /* 0x004fea000383ffff */
[----:B------:R-:W-:Y:S05]  /*8230*/  BRA `(.L_x_173) ;  /* 0xffffffb4001c7947 */ /* 0x000fea000383ffff */
.L_x_66:
[----:B------:R-:W-:-:S07]  /*8240*/  MOV R0, UR5 ;  /* 0x0000000500007c02 */ /* 0x000fce0008000f00 */
.L_x_174:
[----:B-1----:R1:W2:Y:S02]  /*8250*/  SYNCS.PHASECHK.TRANS64.TRYWAIT P0, [R0+URZ], R3 ;  /* 0x00000003000075a7 */ /* 0x0022a400080011ff */
[----:B--2---:R-:W-:Y:S05]  /*8260*/  @!P0 NANOSLEEP.SYNCS 0x989680 ;  /* 0x009896800000895d */ /* 0x004fea0003900000 */
[----:B------:R-:W2:Y:S02]  /*8270*/  @!P0 SYNCS.PHASECHK.TRANS64 P0, [R0+URZ], R3 ;  /* 0x00000003000085a7 */ /* 0x000ea400080010ff */
[----:B--2---:R-:W-:Y:S05]  /*8280*/  @!P0 BRA `(.L_x_174) ;  /* 0xfffffffc00f08947 */ /* 0x004fea000383ffff */
[----:B------:R-:W-:Y:S05]  /*8290*/  BRA `(.L_x_175) ;  /* 0xffffffb400287947 */ /* 0x000fea000383ffff */
.L_x_67:
[----:B------:R-:W-:-:S07]  /*82a0*/  MOV R0, UR5 ;  /* 0x0000000500007c02 */ /* 0x000fce0008000f00 */
.L_x_176:
[----:B-1----:R1:W2:Y:S02]  /*82b0*/  SYNCS.PHASECHK.TRANS64.TRYWAIT P0, [R0+URZ], R3 ;  /* 0x00000003000075a7 */ /* 0x0022a400080011ff */
[----:B--2---:R-:W-:Y:S05]  /*82c0*/  @!P0 NANOSLEEP.SYNCS 0x989680 ;  /* 0x009896800000895d */ /* 0x004fea0003900000 */
[----:B------:R-:W2:Y:S02]  /*82d0*/  @!P0 SYNCS.PHASECHK.TRANS64 P0, [R0+URZ], R3 ;  /* 0x00000003000085a7 */ /* 0x000ea400080010ff */
[----:B--2---:R-:W-:Y:S05]  /*82e0*/  @!P0 BRA `(.L_x_176) ;  /* 0xfffffffc00f08947 */ /* 0x004fea000383ffff */
[----:B------:R-:W-:Y:S05]  /*82f0*/  BRA `(.L_x_177) ;  /* 0xffffffb400347947 */ /* 0x000fea000383ffff */
.L_x_68:
[----:B------:R-:W-:-:S07]  /*8300*/  MOV R0, UR5 ;  /* 0x0000000500007c02 */ /* 0x000fce0008000f00 */
.L_x_178:
[----:B-1----:R1:W2:Y:S02]  /*8310*/  SYNCS.PHASECHK.TRANS64.TRYWAIT P0, [R0+URZ], R3 ;  /* 0x00000003000075a7 */ /* 0x0022a400080011ff */
[----:B--2---:R-:W-:Y:S05]  /*8320*/  @!P0 NANOSLEEP.SYNCS 0x989680 ;  /* 0x009896800000895d */ /* 0x004fea0003900000 */
[----:B------:R-:W2:Y:S02]  /*8330*/  @!P0 SYNCS.PHASECHK.TRANS64 P0, [R0+URZ], R3 ;  /* 0x00000003000085a7 */ /* 0x000ea400080010ff */
[----:B--2---:R-:W-:Y:S05]  /*8340*/  @!P0 BRA `(.L_x_178) ;  /* 0xfffffffc00f08947 */ /* 0x004fea000383ffff */
[----:B------:R-:W-:Y:S05]  /*8350*/  BRA `(.L_x_179) ;  /* 0xffffffb400407947 */ /* 0x000fea000383ffff */
.L_x_69:
[----:B------:R-:W-:-:S07]  /*8360*/  MOV R0, UR5 ;  /* 0x0000000500007c02 */ /* 0x000fce0008000f00 */
.L_x_180:
[----:B-1----:R1:W2:Y:S02]  /*8370*/  SYNCS.PHASECHK.TRANS64.TRYWAIT P0, [R0+URZ], R3 ;  /* 0x00000003000075a7 */ /* 0x0022a400080011ff */
[----:B--2---:R-:W-:Y:S05]  /*8380*/  @!P0 NANOSLEEP.SYNCS 0x989680 ;  /* 0x009896800000895d */ /* 0x004fea0003900000 */
[----:B------:R-:W2:Y:S02]  /*8390*/  @!P0 SYNCS.PHASECHK.TRANS64 P0, [R0+URZ], R3 ;  /* 0x00000003000085a7 */ /* 0x000ea400080010ff */
[----:B--2---:R-:W-:Y:S05]  /*83a0*/  @!P0 BRA `(.L_x_180) ;  /* 0xfffffffc00f08947 */ /* 0x004fea000383ffff */
[----:B------:R-:W-:Y:S05]  /*83b0*/  BRA `(.L_x_181) ;  /* 0xffffffb4004c7947 */ /* 0x000fea000383ffff */
.L_x_72:
[----:B--2---:R2:W3:Y:S02]  /*83c0*/  SYNCS.PHASECHK.TRANS64.TRYWAIT P0, [R2+URZ+0x230], R4 ;  /* 0x00023004020075a7 */ /* 0x0044e400080011ff */
[----:B---3--:R-:W-:Y:S05]  /*83d0*/  @!P0 NANOSLEEP.SYNCS 0x989680 ;  /* 0x009896800000895d */ /* 0x008fea0003900000 */
[----:B------:R-:W3:Y:S02]  /*83e0*/  @!P0 SYNCS.PHASECHK.TRANS64 P0, [R2+URZ+0x230], R4 ;  /* 0x00023004020085a7 */ /* 0x000ee400080010ff */
[----:B---3--:R-:W-:Y:S05]  /*83f0*/  @!P0 BRA `(.L_x_72) ;  /* 0xfffffffc00f08947 */ /* 0x008fea000383ffff */
[----:B------:R-:W-:Y:S05]  /*8400*/  BRA `(.L_x_182) ;  /* 0xffffffb400a87947 */ /* 0x000fea000383ffff */
.L_x_73:
[----:B------:R-:W-:-:S07]  /*8410*/  MOV R2, UR4 ;  /* 0x0000000400027c02 */ /* 0x000fce0008000f00 */
.L_x_183:
[----:B--2---:R2:W3:Y:S02]  /*8420*/  SYNCS.PHASECHK.TRANS64.TRYWAIT P0, [R2+URZ+0x1e0], R5 ;  /* 0x0001e005020075a7 */ /* 0x0044e400080011ff */
[----:B---3--:R-:W-:Y:S05]  /*8430*/  @!P0 NANOSLEEP.SYNCS 0x989680 ;  /* 0x009896800000895d */ /* 0x008fea0003900000 */
[----:B------:R-:W3:Y:S02]  /*8440*/  @!P0 SYNCS.PHASECHK.TRANS64 P0, [R2+URZ+0x1e0], R5 ;  /* 0x0001e005020085a7 */ /* 0x000ee400080010ff */
[----:B---3--:R-:W-:Y:S05]  /*8450*/  @!P0 BRA `(.L_x_183) ;  /* 0xfffffffc00f08947 */ /* 0x008fea000383ffff */
[----:B------:R-:W-:Y:S05]  /*8460*/  BRA `(.L_x_184) ;  /* 0xffffffb400b87947 */ /* 0x000fea000383ffff */
.L_x_74:
[----:B--2---:R2:W3:Y:S02]  /*8470*/  SYNCS.PHASECHK.TRANS64.TRYWAIT P1, [R2+URZ+0x1d0], R4 ;  /* 0x0001d004020075a7 */ /* 0x0044e400080211ff */
[----:B---3--:R-:W-:Y:S05]  /*8480*/  @!P1 NANOSLEEP.SYNCS 0x989680 ;  /* 0x009896800000995d */ /* 0x008fea0003900000 */
[----:B------:R-:W3:Y:S02]  /*8490*/  @!P1 SYNCS.PHASECHK.TRANS64 P1, [R2+URZ+0x1d0], R4 ;  /* 0x0001d004020095a7 */ /* 0x000ee400080210ff */
[----:B---3--:R-:W-:Y:S05]  /*84a0*/  @!P1 BRA `(.L_x_74) ;  /* 0xfffffffc00f09947 */ /* 0x008fea000383ffff */
[----:B------:R-:W-:Y:S05]  /*84b0*/  BRA `(.L_x_185) ;  /* 0xffffffb400e87947 */ /* 0x000fea000383ffff */
.L_x_77:
[----:B------:R-:W-:-:S07]  /*84c0*/  MOV R0, UR4 ;  /* 0x0000000400007c02 */ /* 0x000fce0008000f00 */
.L_x_186:
[----:B--2---:R2:W3:Y:S02]  /*84d0*/  SYNCS.PHASECHK.TRANS64.TRYWAIT P0, [R0+URZ+0x1e0], R2 ;  /* 0x0001e002000075a7 */ /* 0x0044e400080011ff */
[----:B---3--:R-:W-:Y:S05]  /*84e0*/  @!P0 NANOSLEEP.SYNCS 0x989680 ;  /* 0x009896800000895d */ /* 0x008fea0003900000 */
[----:B------:R-:W3:Y:S02]  /*84f0*/  @!P0 SYNCS.PHASECHK.TRANS64 P0, [R0+URZ+0x1e0], R2 ;  /* 0x0001e002000085a7 */ /* 0x000ee400080010ff */
[----:B---3--:R-:W-:Y:S05]  /*8500*/  @!P0 BRA `(.L_x_186) ;  /* 0xfffffffc00f08947 */ /* 0x008fea000383ffff */
[----:B------:R-:W-:Y:S05]  /*8510*/  BRA `(.L_x_76) ;  /* 0xffffffb8003c7947 */ /* 0x000fea000383ffff */
.L_x_84:
[----:B-1----:R1:W2:Y:S02]  /*8520*/  SYNCS.PHASECHK.TRANS64.TRYWAIT P1, [R0+URZ+0x1d0], R2 ;  /* 0x0001d002000075a7 */ /* 0x0022a400080211ff */
[----:B--2---:R-:W-:Y:S05]  /*8530*/  @!P1 NANOSLEEP.SYNCS 0x989680 ;  /* 0x009896800000995d */ /* 0x004fea0003900000 */
[----:B------:R-:W2:Y:S02]  /*8540*/  @!P1 SYNCS.PHASECHK.TRANS64 P1, [R0+URZ+0x1d0], R2 ;  /* 0x0001d002000095a7 */ /* 0x000ea400080210ff */
[----:B--2---:R-:W-:Y:S05]  /*8550*/  @!P1 BRA `(.L_x_84) ;  /* 0xfffffffc00f09947 */ /* 0x004fea000383ffff */
[----:B------:R-:W-:Y:S05]  /*8560*/  BRA `(.L_x_187) ;  /* 0xffffffbc00a07947 */ /* 0x000fea000383ffff */
.L_x_85:
[----:B------:R-:W-:-:S07]  /*8570*/  MOV R2, UR23 ;  /* 0x0000001700027c02 */ /* 0x000fce0008000f00 */
.L_x_188:
[----:B-1----:R1:W2:Y:S02]  /*8580*/  SYNCS.PHASECHK.TRANS64.TRYWAIT P0, [R2+URZ+0x210], R0 ;  /* 0x00021000020075a7 */ /* 0x0022a400080011ff */
[----:B--2---:R-:W-:Y:S05]  /*8590*/  @!P0 NANOSLEEP.SYNCS 0x989680 ;  /* 0x009896800000895d */ /* 0x004fea0003900000 */
[----:B------:R-:W2:Y:S02]  /*85a0*/  @!P0 SYNCS.PHASECHK.TRANS64 P0, [R2+URZ+0x210], R0 ;  /* 0x00021000020085a7 */ /* 0x000ea400080010ff */
[----:B--2---:R-:W-:Y:S05]  /*85b0*/  @!P0 BRA `(.L_x_188) ;  /* 0xfffffffc00f08947 */ /* 0x004fea000383ffff */
[----:B------:R-:W-:Y:S05]  /*85c0*/  BRA `(.L_x_189) ;  /* 0xffffffbc00f07947 */ /* 0x000fea000383ffff */
.L_x_88:
[----:B------:R-:W-:Y:S07]  /*85d0*/  MOV R0, UR5 ;  /* 0x0000000500007c02 */ /* 0x000fee0008000f00 */
.L_x_190:
[----:B-1----:R1:W2:Y:S02]  /*85e0*/  SYNCS.PHASECHK.TRANS64.TRYWAIT P0, [R0+URZ], R2 ;  /* 0x00000002000075a7 */ /* 0x0022a400080011ff */
[----:B--2---:R-:W-:Y:S05]  /*85f0*/  @!P0 NANOSLEEP.SYNCS 0x989680 ;  /* 0x009896800000895d */ /* 0x004fea0003900000 */
[----:B------:R-:W2:Y:S02]  /*8600*/  @!P0 SYNCS.PHASECHK.TRANS64 P0, [R0+URZ], R2 ;  /* 0x00000002000085a7 */ /* 0x000ea400080010ff */
[----:B--2---:R-:W-:Y:S05]  /*8610*/  @!P0 BRA `(.L_x_190) ;  /* 0xfffffffc00f08947 */ /* 0x004fea000383ffff */
[----:B------:R-:W-:Y:S05]  /*8620*/  BRA `(.L_x_87) ;  /* 0xffffffc0000c7947 */ /* 0x000fea000383ffff */
.L_x_91:
[----:B------:R-:W-:-:S07]  /*8630*/  MOV R0, UR4 ;  /* 0x0000000400007c02 */ /* 0x000fce0008000f00 */
.L_x_191:
[----:B--2---:R2:W4:Y:S02]  /*8640*/  SYNCS.PHASECHK.TRANS64.TRYWAIT P0, [R0+URZ], R2 ;  /* 0x00000002000075a7 */ /* 0x00452400080011ff */
[----:B----4-:R-:W-:Y:S05]  /*8650*/  @!P0 NANOSLEEP.SYNCS 0x989680 ;  /* 0x009896800000895d */ /* 0x010fea0003900000 */
[----:B------:R-:W4:Y:S02]  /*8660*/  @!P0 SYNCS.PHASECHK.TRANS64 P0, [R0+URZ], R2 ;  /* 0x00000002000085a7 */ /* 0x000f2400080010ff */
[----:B----4-:R-:W-:Y:S05]  /*8670*/  @!P0 BRA `(.L_x_191) ;  /* 0xfffffffc00f08947 */ /* 0x010fea000383ffff */
[----:B------:R-:W-:Y:S05]  /*8680*/  BRA `(.L_x_192) ;  /* 0xffffffc000c07947 */ /* 0x000fea000383ffff */
.L_x_92:
[----:B------:R-:W-:-:S07]  /*8690*/  MOV R0, UR5 ;  /* 0x0000000500007c02 */ /* 0x000fce0008000f00 */
.L_x_193:
[----:B-1----:R1:W2:Y:S02]  /*86a0*/  SYNCS.PHASECHK.TRANS64.TRYWAIT P0, [R0+URZ], R3 ;  /* 0x00000003000075a7 */ /* 0x0022a400080011ff */
[----:B--2---:R-:W-:Y:S05]  /*86b0*/  @!P0 NANOSLEEP.SYNCS 0x989680 ;  /* 0x009896800000895d */ /* 0x004fea0003900000 */
[----:B------:R-:W2:Y:S02]  /*86c0*/  @!P0 SYNCS.PHASECHK.TRANS64 P0, [R0+URZ], R3 ;  /* 0x00000003000085a7 */ /* 0x000ea400080010ff */
[----:B--2---:R-:W-:Y:S05]  /*86d0*/  @!P0 BRA `(.L_x_193) ;  /* 0xfffffffc00f08947 */ /* 0x004fea000383ffff */
[----:B------:R-:W-:Y:S05]  /*86e0*/  BRA `(.L_x_194) ;  /* 0xffffffc000cc7947 */ /* 0x000fea000383ffff */
.L_x_93:
[----:B------:R-:W-:-:S07]  /*86f0*/  MOV R0, UR5 ;  /* 0x0000000500007c02 */ /* 0x000fce0008000f00 */
.L_x_195:
[----:B-1----:R1:W2:Y:S02]  /*8700*/  SYNCS.PHASECHK.TRANS64.TRYWAIT P0, [R0+URZ], R3 ;  /* 0x00000003000075a7 */ /* 0x0022a400080011ff */
[----:B--2---:R-:W-:Y:S05]  /*8710*/  @!P0 NANOSLEEP.SYNCS 0x989680 ;  /* 0x009896800000895d */ /* 0x004fea0003900000 */
[----:B------:R-:W2:Y:S02]  /*8720*/  @!P0 SYNCS.PHASECHK.TRANS64 P0, [R0+URZ], R3 ;  /* 0x00000003000085a7 */ /* 0x000ea400080010ff */
[----:B--2---:R-:W-:Y:S05]  /*8730*/  @!P0 BRA `(.L_x_195) ;  /* 0xfffffffc00f08947 */ /* 0x004fea000383ffff */
[----:B------:R-:W-:Y:S05]  /*8740*/  BRA `(.L_x_196) ;  /* 0xffffffc000d87947 */ /* 0x000fea000383ffff */
.L_x_94:
[----:B-1----:R-:W-:-:S07]  /*8750*/  MOV R0, UR4 ;  /* 0x0000000400007c02 */ /* 0x002fce0008000f00 */
.L_x_197:
[----:B-1----:R1:W2:Y:S02]  /*8760*/  SYNCS.PHASECHK.TRANS64.TRYWAIT P0, [R0+URZ], R2 ;  /* 0x00000002000075a7 */ /* 0x0022a400080011ff */
[----:B--2---:R-:W-:Y:S05]  /*8770*/  @!P0 NANOSLEEP.SYNCS 0x989680 ;  /* 0x009896800000895d */ /* 0x004fea0003900000 */
[----:B------:R-:W2:Y:S02]  /*8780*/  @!P0 SYNCS.PHASECHK.TRANS64 P0, [R0+URZ], R2 ;  /* 0x00000002000085a7 */ /* 0x000ea400080010ff */
[----:B--2---:R-:W-:Y:S05]  /*8790*/  @!P0 BRA `(.L_x_197) ;  /* 0xfffffffc00f08947 */ /* 0x004fea000383ffff */
[----:B------:R-:W-:Y:S05]  /*87a0*/  BRA `(.L_x_198) ;  /* 0xffffffc000e47947 */ /* 0x000fea000383ffff */
.L_x_99:
[----:B--2---:R2:W3:Y:S02]  /*87b0*/  SYNCS.PHASECHK.TRANS64.TRYWAIT P0, [R3+URZ+0x1d0], R0 ;  /* 0x0001d000030075a7 */ /* 0x0044e400080011ff */
[----:B---3--:R-:W-:Y:S05]  /*87c0*/  @!P0 NANOSLEEP.SYNCS 0x989680 ;  /* 0x009896800000895d */ /* 0x008fea0003900000 */
[----:B------:R-:W3:Y:S02]  /*87d0*/  @!P0 SYNCS.PHASECHK.TRANS64 P0, [R3+URZ+0x1d0], R0 ;  /* 0x0001d000030085a7 */ /* 0x000ee400080010ff */
[----:B---3--:R-:W-:Y:S05]  /*87e0*/  @!P0 BRA `(.L_x_99) ;  /* 0xfffffffc00f08947 */ /* 0x008fea000383ffff */
[----:B------:R-:W-:Y:S05]  /*87f0*/  BRA `(.L_x_199) ;  /* 0xffffffc8000c7947 */ /* 0x000fea000383ffff */
.L_x_102:
[----:B--2---:R-:W-:Y:S07]  /*8800*/  MOV R0, UR17 ;  /* 0x0000001100007c02 */ /* 0x004fee0008000f00 */
.L_x_200:
[----:B--2---:R2:W3:Y:S02]  /*8810*/  SYNCS.PHASECHK.TRANS64.TRYWAIT P1, [R0+URZ+0x1c8], R3 ;  /* 0x0001c803000075a7 */ /* 0x0044e400080211ff */
[----:B---3--:R-:W-:Y:S05]  /*8820*/  @!P1 NANOSLEEP.SYNCS 0x989680 ;  /* 0x009896800000995d */ /* 0x008fea0003900000 */
[----:B------:R-:W3:Y:S02]  /*8830*/  @!P1 SYNCS.PHASECHK.TRANS64 P1, [R0+URZ+0x1c8], R3 ;  /* 0x0001c803000095a7 */ /* 0x000ee400080210ff */
[----:B---3--:R-:W-:Y:S05]  /*8840*/  @!P1 BRA `(.L_x_200) ;  /* 0xfffffffc00f09947 */ /* 0x008fea000383ffff */
[----:B------:R-:W-:Y:S05]  /*8850*/  BRA `(.L_x_101) ;  /* 0xffffffcc00807947 */ /* 0x000fea000383ffff */
.L_x_105:
[----:B--2---:R-:W-:Y:S07]  /*8860*/  MOV R0, UR17 ;  /* 0x0000001100007c02 */ /* 0x004fee0008000f00 */
.L_x_201:
[----:B--2---:R2:W3:Y:S02]  /*8870*/  SYNCS.PHASECHK.TRANS64.TRYWAIT P0, [R0+URZ+0x1b8], R2 ;  /* 0x0001b802000075a7 */ /* 0x0044e400080011ff */
[----:B---3--:R-:W-:Y:S05]  /*8880*/  @!P0 NANOSLEEP.SYNCS 0x989680 ;  /* 0x009896800000895d */ /* 0x008fea0003900000 */
[----:B------:R-:W3:Y:S02]  /*8890*/  @!P0 SYNCS.PHASECHK.TRANS64 P0, [R0+URZ+0x1b8], R2 ;  /* 0x0001b802000085a7 */ /* 0x000ee400080010ff */
[----:B---3--:R-:W-:Y:S05]  /*88a0*/  @!P0 BRA `(.L_x_201) ;  /* 0xfffffffc00f08947 */ /* 0x008fea000383ffff */
[----:B------:R-:W-:Y:S05]  /*88b0*/  BRA `(.L_x_202) ;  /* 0xffffffcc00d47947 */ /* 0x000fea000383ffff */
.L_x_108:
[----:B---3--:R3:W1:Y:S02]  /*88c0*/  SYNCS.PHASECHK.TRANS64.TRYWAIT P0, [R3+URZ+0x1d0], R0 ;  /* 0x0001d000030075a7 */ /* 0x00866400080011ff */
[----:B-1----:R-:W-:Y:S05]  /*88d0*/  @!P0 NANOSLEEP.SYNCS 0x989680 ;  /* 0x009896800000895d */ /* 0x002fea0003900000 */
[----:B------:R-:W1:Y:S02]  /*88e0*/  @!P0 SYNCS.PHASECHK.TRANS64 P0, [R3+URZ+0x1d0], R0 ;  /* 0x0001d000030085a7 */ /* 0x000e6400080010ff */
[----:B-1----:R-:W-:Y:S05]  /*88f0*/  @!P0 BRA `(.L_x_108) ;  /* 0xfffffffc00f08947 */ /* 0x002fea000383ffff */
[----:B------:R-:W-:Y:S05]  /*8900*/  BRA `(.L_x_203) ;  /* 0xffffffd400207947 */ /* 0x000fea000383ffff */
.L_x_119:
[----:B-1----:R-:W-:Y:S04]  /*8910*/  MOV R0, UR44 ;  /* 0x0000002c00007c02 */ /* 0x002fe80008000f00 */
[----:B------:R1:W2:Y:S03]  /*8920*/  SYNCS.PHASECHK.TRANS64.TRYWAIT P1, [R0+URZ+0x1b0], R4 ;  /* 0x0001b004000075a7 */ /* 0x0002a600080211ff */
[----:B--2---:R-:W-:Y:S05]  /*8930*/  @!P1 NANOSLEEP.SYNCS 0x989680 ;  /* 0x009896800000995d */ /* 0x004fea0003900000 */
[----:B------:R-:W2:Y:S02]  /*8940*/  @!P1 SYNCS.PHASECHK.TRANS64 P1, [R0+URZ+0x1b0], R4 ;  /* 0x0001b004000095a7 */ /* 0x000ea400080210ff */
[----:B--2---:R-:W-:Y:S05]  /*8950*/  @!P1 BRA `(.L_x_119) ;  /* 0xfffffffc00ec9947 */ /* 0x004fea000383ffff */
[----:B------:R-:W-:Y:S05]  /*8960*/  BRA `(.L_x_118) ;  /* 0xffffffe000707947 */ /* 0x000fea000383ffff */
.L_x_121:
[----:B------:R1:W1:Y:S02]  /*8970*/  SYNCS.PHASECHK.TRANS64.TRYWAIT P1, [R22+URZ+0x1f0], R3 ;  /* 0x0001f003160075a7 */ /* 0x00026400080211ff */
[----:B-1----:R-:W-:Y:S05]  /*8980*/  @!P1 NANOSLEEP.SYNCS 0x989680 ;  /* 0x009896800000995d */ /* 0x002fea0003900000 */
[----:B------:R-:W1:Y:S02]  /*8990*/  @!P1 SYNCS.PHASECHK.TRANS64 P1, [R22+URZ+0x1f0], R3 ;  /* 0x0001f003160095a7 */ /* 0x000e6400080210ff */
[----:B-1----:R-:W-:Y:S05]  /*89a0*/  @!P1 BRA `(.L_x_121) ;  /* 0xfffffffc00f09947 */ /* 0x002fea000383ffff */
[----:B------:R-:W-:Y:S05]  /*89b0*/  BRA `(.L_x_120) ;  /* 0xffffffe000ac7947 */ /* 0x000fea000383ffff */
        .weak           $__internal_0_$__cuda_sm10x_tcgen05_guardrail_trap_col_being_dealloced_not_returned_by_alloc
        .type           $__internal_0_$__cuda_sm10x_tcgen05_guardrail_trap_col_being_dealloced_not_returned_by_alloc,@function
        .size           $__internal_0_$__cuda_sm10x_tcgen05_guardrail_trap_col_being_dealloced_not_returned_by_alloc,($__internal_1_$__cuda_sm10x_tcgen05_guardrail_trap_phase_invalid_during_alloc - $__internal_0_$__cuda_sm10x_tcgen05_guardrail_trap_col_being_dealloced_not_returned_by_alloc)
$__internal_0_$__cuda_sm10x_tcgen05_guardrail_trap_col_being_dealloced_not_returned_by_alloc:
[----:B------:R-:W-:Y:S05]  /*89c0*/  BPT.TRAP 0x1 ;  /* 0x000000040000795c */ /* 0x000fea0000300000 */
[----:B------:R-:W-:-:S04]  /*89d0*/  HFMA2 R3, -RZ, RZ, 0, 0 ;  /* 0x00000000ff037431 */ /* 0x000fc800000001ff */
[----:B------:R-:W-:Y:S05]  /*89e0*/  RET.REL.NODEC R2 `(_ZN7cutlass13device_kernelINS_4gemm6kernel13GemmUniversalIN4cute5tupleIJiiiiEEENS1_10collective13CollectiveMmaINS1_35MainloopSm100TmaUmmaWarpSpecializedILi27ELi2ELi4ENS5_IJNS4_1CILi8EEENSA_ILi1EEESC_EEEEENS5_IJNSA_ILi64EEESF_SF_EEENS_12float_e4m3_tENS5_IJlSC_lEEESH_SI_NS4_8TiledMMAINS4_8MMA_AtomIJNS4_10MMA_TraitsINS4_19SM100_MMA_F8F6F4_SSEJSH_SH_fSF_SF_NS4_17integral_constantINS4_4UMMA5MajorELSP_0EEESQ_NSN_INSO_7ScaleInELSR_0EEESS_EEEEEENS4_6LayoutINS5_IJSC_SC_SC_EEENS5_IJNSA_ILi0EEESX_SX_EEEEENS5_IJNS4_10UnderscoreES10_S10_EEEEENS4_13SM90_TMA_LOADENS4_14ComposedLayoutINS4_7SwizzleILi2ELi4ELi3EEENS4_18smem_ptr_flag_bitsILi8EEENSV_INS5_IJSB_SF_EEENS5_IJSF_SC_EEEEEEEvNS4_8identityENS4_23SM90_TMA_LOAD_MULTICASTES1C_vS1D_EENS_8epilogue10collective18CollectiveEpilogueINS1G_23Sm100TmaWarpSpecializedILi1ELi1ELi32ELb0ELb0EEEJSG_NS5_IJNSV_ISF_SC_EES1L_EEESH_SI_SH_SI_NS1G_6fusion15FusionCallbacksIS1K_NS1N_17LinearCombinationISH_fSH_fLNS_15FloatRoundStyleE2EEESG_S1M_JEEENS4_5SM1004TMEM4LOAD26SM100_TMEM_LOAD_16dp32b32xES13_S1C_NS4_39AutoVectorizingCopyWithAssumedAlignmentILi128EEENS4_14SM90_TMA_STOREES1C_S1Y_S1Y_EEEvvEEEEvNT_6ParamsE) ;  /* 0xffffff7402847950 */ /* 0x000fea0003c3ffff */
        .weak           $__internal_1_$__cuda_sm10x_tcgen05_guardrail_trap_phase_invalid_during_alloc
        .type           $__internal_1_$__cuda_sm10x_tcgen05_guardrail_trap_phase_invalid_during_alloc,@function
        .size           $__internal_1_$__cuda_sm10x_tcgen05_guardrail_trap_phase_invalid_during_alloc,($__internal_2_$__cuda_sm10x_tcgen05_guardrail_trap_unallocated_columns_being_dealloced - $__internal_1_$__cuda_sm10x_tcgen05_guardrail_trap_phase_invalid_during_alloc)
$__internal_1_$__cuda_sm10x_tcgen05_guardrail_trap_phase_invalid_during_alloc:
[----:B------:R-:W-:Y:S05]  /*89f0*/  BPT.TRAP 0x1 ;  /* 0x000000040000795c */ /* 0x000fea0000300000 */
[----:B------:R-:W-:-:S04]  /*8a00*/  MOV R5, 0x0 ;  /* 0x0000000000057802 */ /* 0x000fc80000000f00 */
[----:B------:R-:W-:Y:S05]  /*8a10*/  RET.REL.NODEC R4 `(_ZN7cutlass13device_kernelINS_4gemm6kernel13GemmUniversalIN4cute5tupleIJiiiiEEENS1_10collective13CollectiveMmaINS1_35MainloopSm100TmaUmmaWarpSpecializedILi27ELi2ELi4ENS5_IJNS4_1CILi8EEENSA_ILi1EEESC_EEEEENS5_IJNSA_ILi64EEESF_SF_EEENS_12float_e4m3_tENS5_IJlSC_lEEESH_SI_NS4_8TiledMMAINS4_8MMA_AtomIJNS4_10MMA_TraitsINS4_19SM100_MMA_F8F6F4_SSEJSH_SH_fSF_SF_NS4_17integral_constantINS4_4UMMA5MajorELSP_0EEESQ_NSN_INSO_7ScaleInELSR_0EEESS_EEEEEENS4_6LayoutINS5_IJSC_SC_SC_EEENS5_IJNSA_ILi0EEESX_SX_EEEEENS5_IJNS4_10UnderscoreES10_S10_EEEEENS4_13SM90_TMA_LOADENS4_14ComposedLayoutINS4_7SwizzleILi2ELi4ELi3EEENS4_18smem_ptr_flag_bitsILi8EEENSV_INS5_IJSB_SF_EEENS5_IJSF_SC_EEEEEEEvNS4_8identityENS4_23SM90_TMA_LOAD_MULTICASTES1C_vS1D_EENS_8epilogue10collective18CollectiveEpilogueINS1G_23Sm100TmaWarpSpecializedILi1ELi1ELi32ELb0ELb0EEEJSG_NS5_IJNSV_ISF_SC_EES1L_EEESH_SI_SH_SI_NS1G_6fusion15FusionCallbacksIS1K_NS1N_17LinearCombinationISH_fSH_fLNS_15FloatRoundStyleE2EEESG_S1M_JEEENS4_5SM1004TMEM4LOAD26SM100_TMEM_LOAD_16dp32b32xES13_S1C_NS4_39AutoVectorizingCopyWithAssumedAlignmentILi128EEENS4_14SM90_TMA_STOREES1C_S1Y_S1Y_EEEvvEEEEvNT_6ParamsE) ;  /* 0xffffff7404787950 */ /* 0x000fea0003c3ffff */
        .weak           $__internal_2_$__cuda_sm10x_tcgen05_guardrail_trap_unallocated_columns_being_dealloced
        .type           $__internal_2_$__cuda_sm10x_tcgen05_guardrail_trap_unallocated_columns_being_dealloced,@function
        .size           $__internal_2_$__cuda_sm10x_tcgen05_guardrail_trap_unallocated_columns_being_dealloced,(.L_x_205 - $__internal_2_$__cuda_sm10x_tcgen05_guardrail_trap_unallocated_columns_being_dealloced)
$__internal_2_$__cuda_sm10x_tcgen05_guardrail_trap_unallocated_columns_being_dealloced:
[----:B------:R-:W-:Y:S05]  /*8a20*/  BPT.TRAP 0x1 ;  /* 0x000000040000795c */ /* 0x000fea0000300000 */
[----:B------:R-:W-:-:S04]  /*8a30*/  HFMA2 R3, -RZ, RZ, 0, 0 ;  /* 0x00000000ff037431 */ /* 0x000fc800000001ff */
[----:B------:R-:W-:Y:S05]  /*8a40*/  RET.REL.NODEC R2 `(_ZN7cutlass13device_kernelINS_4gemm6kernel13GemmUniversalIN4cute5tupleIJiiiiEEENS1_10collective13CollectiveMmaINS1_35MainloopSm100TmaUmmaWarpSpecializedILi27ELi2ELi4ENS5_IJNS4_1CILi8EEENSA_ILi1EEESC_EEEEENS5_IJNSA_ILi64EEESF_SF_EEENS_12float_e4m3_tENS5_IJlSC_lEEESH_SI_NS4_8TiledMMAINS4_8MMA_AtomIJNS4_10MMA_TraitsINS4_19SM100_MMA_F8F6F4_SSEJSH_SH_fSF_SF_NS4_17integral_constantINS4_4UMMA5MajorELSP_0EEESQ_NSN_INSO_7ScaleInELSR_0EEESS_EEEEEENS4_6LayoutINS5_IJSC_SC_SC_EEENS5_IJNSA_ILi0EEESX_SX_EEEEENS5_IJNS4_10UnderscoreES10_S10_EEEEENS4_13SM90_TMA_LOADENS4_14ComposedLayoutINS4_7SwizzleILi2ELi4ELi3EEENS4_18smem_ptr_flag_bitsILi8EEENSV_INS5_IJSB_SF_EEENS5_IJSF_SC_EEEEEEEvNS4_8identityENS4_23SM90_TMA_LOAD_MULTICASTES1C_vS1D_EENS_8epilogue10collective18CollectiveEpilogueINS1G_23Sm100TmaWarpSpecializedILi1ELi1ELi32ELb0ELb0EEEJSG_NS5_IJNSV_ISF_SC_EES1L_EEESH_SI_SH_SI_NS1G_6fusion15FusionCallbacksIS1K_NS1N_17LinearCombinationISH_fSH_fLNS_15FloatRoundStyleE2EEESG_S1M_JEEENS4_5SM1004TMEM4LOAD26SM100_TMEM_LOAD_16dp32b32xES13_S1C_NS4_39AutoVectorizingCopyWithAssumedAlignmentILi128EEENS4_14SM90_TMA_STOREES1C_S1Y_S1Y_EEEvvEEEEvNT_6ParamsE) ;  /* 0xffffff74026c7950 */ /* 0x000fea0003c3ffff */
.L_x_204:
[----:B------:R-:W-:-:S00]  /*8a50*/  BRA `(.L_x_204) ;  /* 0xfffffffc00fc7947 */ /* 0x000fc0000383ffff */
[----:B------:R-:W-:-:S00]  /*8a60*/  NOP ;  /* 0x0000000000007918 */ /* 0x000fc00000000000 */
        /* <DEDUP_REMOVED lines=9> */
.L_x_205:


//--------------------- .nv.global.init           --------------------------
	.section	.nv.global.init,"aw",@progbits
.nv.global.init:
	.type		$str$27,@object
	.size		$str$27,($str$28 - $str$27)
$str$27:
        /*0000*/ 	.byte	0x28, 0x61, 0x64, 0x64, 0x72, 0x65, 0x73, 0x73, 0x20, 0x26, 0x20, 0x6d, 0x61, 0x73, 0x6b, 0x29
        /*0010*/ 	.byte	0x20, 0x3d, 0x3d, 0x20, 0x30, 0x00
	.type		$str$28,@object
	.size		$str$28,($str$26 - $str$28)
$str$28:
        /*0016*/ 	.byte	0x2f, 0x74, 0x6d, 0x70, 0x2f, 0x63, 0x75, 0x74, 0x6c, 0x61, 0x73, 0x73, 0x5f, 0x73, 0x77, 0x65
        /*0026*/ 	.byte	0x65, 0x70, 0x5f, 0x73, 0x72, 0x63, 0x2f, 0x69, 0x6e, 0x63, 0x6c, 0x75, 0x64, 0x65, 0x2f, 0x63
        /*0036*/ 	.byte	0x75, 0x74, 0x65, 0x2f, 0x70, 0x6f, 0x69, 0x6e, 0x74, 0x65, 0x72, 0x5f, 0x66, 0x6c, 0x61, 0x67
        /*0046*/ 	.byte	0x67, 0x65, 0x64, 0x2e, 0x68, 0x70, 0x70, 0x00
	.type		$str$26,@object
	.size		$str$26,($str$25 - $str$26)
$str$26:
        /*004e*/ 	.byte	0x2f, 0x74, 0x6d, 0x70, 0x2f, 0x63, 0x75, 0x74, 0x6c, 0x61, 0x73, 0x73, 0x5f, 0x73, 0x77, 0x65
        /*005e*/ 	.byte	0x65, 0x70, 0x5f, 0x73, 0x72, 0x63, 0x2f, 0x69, 0x6e, 0x63, 0x6c, 0x75, 0x64, 0x65, 0x2f, 0x63
        /*006e*/ 	.byte	0x75, 0x74, 0x65, 0x2f, 0x61, 0x74, 0x6f, 0x6d, 0x2f, 0x63, 0x6f, 0x70, 0x79, 0x5f, 0x74, 0x72
        /*007e*/ 	.byte	0x61, 0x69, 0x74, 0x73, 0x5f, 0x73, 0x6d, 0x31, 0x30, 0x30, 0x2e, 0x68, 0x70, 0x70, 0x00
	.type		$str$25,@object
	.size		$str$25,(__unnamed_1 - $str$25)
$str$25:
        /*008d*/ 	.byte	0x28, 0x28, 0x75, 0x69, 0x6e, 0x74, 0x33, 0x32, 0x5f, 0x74, 0x28, 0x74, 0x68, 0x72, 0x65, 0x61
        /*009d*/ 	.byte	0x64, 0x49, 0x64, 0x78, 0x2e, 0x78, 0x29, 0x20, 0x2f, 0x20, 0x33, 0x32, 0x29, 0x20, 0x25, 0x20
        /*00ad*/ 	.byte	0x34, 0x29, 0x20, 0x3d, 0x3d, 0x20, 0x28, 0x28, 0x28, 0x74, 0x6d, 0x65, 0x6d, 0x5f, 0x61, 0x64
        /*00bd*/ 	.byte	0x64, 0x72, 0x20, 0x3e, 0x3e, 0x20, 0x31, 0x36, 0x29, 0x20, 0x2f, 0x20, 0x33, 0x32, 0x29, 0x20
        /*00cd*/ 	.byte	0x25, 0x20, 0x34, 0x29, 0x00
	.type		__unnamed_1,@object
	.size		__unnamed_1,(__unnamed_2 - __unnamed_1)
__unnamed_1:
        /*00d2*/ 	.byte	0x61, 0x75, 0x74, 0x6f, 0x20, 0x63, 0x75, 0x74, 0x65, 0x3a, 0x3a, 0x61, 0x73, 0x5f, 0x70, 0x6f
        /* <DEDUP_REMOVED lines=24> */
        /*0262*/ 	.byte	0x3c, 0x34, 0x30, 0x39, 0x36, 0x3e, 0x3e, 0x3e, 0x3e, 0x5d, 0x00
	.type		__unnamed_2,@object
	.size		__unnamed_2,(.L_2 - __unnamed_2)
__unnamed_2:
        /* <DEDUP_REMOVED lines=40> */
        /*04ed*/ 	.byte	0x74, 0x65, 0x3a, 0x3a, 0x43, 0x3c, 0x30, 0x3e, 0x3e, 0x3e, 0x3e, 0x5d, 0x00
.L_2:


//--------------------- .nv.shared._ZN7cutlass13device_kernelINS_4gemm6kernel13GemmUniversalIN4cute5tupleIJiiiiEEENS1_10collective13CollectiveMmaINS1_35MainloopSm100TmaUmmaWarpSpecializedILi27ELi2ELi4ENS5_IJNS4_1CILi8EEENSA_ILi1EEESC_EEEEENS5_IJNSA_ILi64EEESF_SF_EEENS_12float_e4m3_tENS5_IJlSC_lEEESH_SI_NS4_8TiledMMAINS4_8MMA_AtomIJNS4_10MMA_TraitsINS4_19SM100_MMA_F8F6F4_SSEJSH_SH_fSF_SF_NS4_17integral_constantINS4_4UMMA5MajorELSP_0EEESQ_NSN_INSO_7ScaleInELSR_0EEESS_EEEEEENS4_6LayoutINS5_IJSC_SC_SC_EEENS5_IJNSA_ILi0EEESX_SX_EEEEENS5_IJNS4_10UnderscoreES10_S10_EEEEENS4_13SM90_TMA_LOADENS4_14ComposedLayoutINS4_7SwizzleILi2ELi4ELi3EEENS4_18smem_ptr_flag_bitsILi8EEENSV_INS5_IJSB_SF_EEENS5_IJSF_SC_EEEEEEEvNS4_8identityENS4_23SM90_TMA_LOAD_MULTICASTES1C_vS1D_EENS_8epilogue10collective18CollectiveEpilogueINS1G_23Sm100TmaWarpSpecializedILi1ELi1ELi32ELb0ELb0EEEJSG_NS5_IJNSV_ISF_SC_EES1L_EEESH_SI_SH_SI_NS1G_6fusion15FusionCallbacksIS1K_NS1N_17LinearCombinationISH_fSH_fLNS_15FloatRoundStyleE2EEESG_S1M_JEEENS4_5SM1004TMEM4LOAD26SM100_TMEM_LOAD_16dp32b32xES13_S1C_NS4_39AutoVectorizingCopyWithAssumedAlignmentILi128EEENS4_14SM90_TMA_STOREES1C_S1Y_S1Y_EEEvvEEEEvNT_6ParamsE --------------------------
	.section	.nv.shared._ZN7cutlass13device_kernelINS_4gemm6kernel13GemmUniversalIN4cute5tupleIJiiiiEEENS1_10collective13CollectiveMmaINS1_35MainloopSm100TmaUmmaWarpSpecializedILi27ELi2ELi4ENS5_IJNS4_1CILi8EEENSA_ILi1EEESC_EEEEENS5_IJNSA_ILi64EEESF_SF_EEENS_12float_e4m3_tENS5_IJlSC_lEEESH_SI_NS4_8TiledMMAINS4_8MMA_AtomIJNS4_10MMA_TraitsINS4_19SM100_MMA_F8F6F4_SSEJSH_SH_fSF_SF_NS4_17integral_constantINS4_4UMMA5MajorELSP_0EEESQ_NSN_INSO_7ScaleInELSR_0EEESS_EEEEEENS4_6LayoutINS5_IJSC_SC_SC_EEENS5_IJNSA_ILi0EEESX_SX_EEEEENS5_IJNS4_10UnderscoreES10_S10_EEEEENS4_13SM90_TMA_LOADENS4_14ComposedLayoutINS4_7SwizzleILi2ELi4ELi3EEENS4_18smem_ptr_flag_bitsILi8EEENSV_INS5_IJSB_SF_EEENS5_IJSF_SC_EEEEEEEvNS4_8identityENS4_23SM90_TMA_LOAD_MULTICASTES1C_vS1D_EENS_8epilogue10collective18CollectiveEpilogueINS1G_23Sm100TmaWarpSpecializedILi1ELi1ELi32ELb0ELb0EEEJSG_NS5_IJNSV_ISF_SC_EES1L_EEESH_SI_SH_SI_NS1G_6fusion15FusionCallbacksIS1K_NS1N_17LinearCombinationISH_fSH_fLNS_15FloatRoundStyleE2EEESG_S1M_JEEENS4_5SM1004TMEM4LOAD26SM100_TMEM_LOAD_16dp32b32xES13_S1C_NS4_39AutoVectorizingCopyWithAssumedAlignmentILi128EEENS4_14SM90_TMA_STOREES1C_S1Y_S1Y_EEEvvEEEEvNT_6ParamsE,"aw",@nobits
	.sectionflags	@""
	.align	16
	.zero		1024


//--------------------- .nv.shared.reserved.0     --------------------------
	.section	.nv.shared.reserved.0,"aw",@nobits
	.weak		__nv_reservedSMEM_offset_0_alias
	.size		__nv_reservedSMEM_offset_0_alias, 0, 64
	.other		__nv_reservedSMEM_offset_0_alias,@"STO_CUDA_RESERVED_SHARED STV_DEFAULT"
__nv_reservedSMEM_offset_0_alias:
	.zero		0
.nv.shared.reserved.0:
	.zero		64
	.weak		__nv_reservedSMEM_tcgen05_partition
	.type		__nv_reservedSMEM_tcgen05_partition,@object
	.size		__nv_reservedSMEM_tcgen05_partition,(.L_0 - __nv_reservedSMEM_tcgen05_partition)
__nv_reservedSMEM_tcgen05_partition:
	.zero		32
.L_0:


//--------------------- .nv.global                --------------------------
	.section	.nv.global,"aw",@nobits
.nv.global:
	.type		_ZN40_INTERNAL_00cd9a7e_4_k_cu_38e3b216_313764cute1_E,@object
	.size		_ZN40_INTERNAL_00cd9a7e_4_k_cu_38e3b216_313764cute1_E,(_ZN40_INTERNAL_00cd9a7e_4_k_cu_38e3b216_313764cuda3std3__45__cpo6cbeginE - _ZN40_INTERNAL_00cd9a7e_4_k_cu_38e3b216_313764cute1_E)
_ZN40_INTERNAL_00cd9a7e_4_k_cu_38e3b216_313764cute1_E:
	.zero		1
	.type		_ZN40_INTERNAL_00cd9a7e_4_k_cu_38e3b216_313764cuda3std3__45__cpo6cbeginE,@object
	.size		_ZN40_INTERNAL_00cd9a7e_4_k_cu_38e3b216_313764cuda3std3__45__cpo6cbeginE,(_ZN40_INTERNAL_00cd9a7e_4_k_cu_38e3b216_313764cuda3std3__48in_placeE - _ZN40_INTERNAL_00cd9a7e_4_k_cu_38e3b216_313764cuda3std3__45__cpo6cbeginE)
_ZN40_INTERNAL_00cd9a7e_4_k_cu_38e3b216_313764cuda3std3__45__cpo6cbeginE:
	.zero		1
	.type		_ZN40_INTERNAL_00cd9a7e_4_k_cu_38e3b216_313764cuda3std3__48in_placeE,@object
	.size		_ZN40_INTERNAL_00cd9a7e_4_k_cu_38e3b216_313764cuda3std3__48in_placeE,(_ZN40_INTERNAL_00cd9a7e_4_k_cu_38e3b216_313764cuda3std6ranges3__45__cpo9iter_moveE - _ZN40_INTERNAL_00cd9a7e_4_k_cu_38e3b216_313764cuda3std3__48in_placeE)
_ZN40_INTERNAL_00cd9a7e_4_k_cu_38e3b216_313764cuda3std3__48in_placeE:
	.zero		1
	.type		_ZN40_INTERNAL_00cd9a7e_4_k_cu_38e3b216_313764cuda3std6ranges3__45__cpo9iter_moveE,@object
	.size		_ZN40_INTERNAL_00cd9a7e_4_k_cu_38e3b216_313764cuda3std6ranges3__45__cpo9iter_moveE,(_ZN40_INTERNAL_00cd9a7e_4_k_cu_38e3b216_313764cuda3std3__45__cpo5beginE - _ZN40_INTERNAL_00cd9a7e_4_k_cu_38e3b216_313764cuda3std6ranges3__45__cpo9iter_moveE)
_ZN40_INTERNAL_00cd9a7e_4_k_cu_38e3b216_313764cuda3std6ranges3__45__cpo9iter_moveE:
	.zero		1
	.type		_ZN40_INTERNAL_00cd9a7e_4_k_cu_38e3b216_313764cuda3std3__45__cpo5beginE,@object
	.size		_ZN40_INTERNAL_00cd9a7e_4_k_cu_38e3b216_313764cuda3std3__45__cpo5beginE,(_ZN40_INTERNAL_00cd9a7e_4_k_cu_38e3b216_313764cuda3std3__442_GLOBAL__N__00cd9a7e_4_k_cu_38e3b216_313766ignoreE - _ZN40_INTERNAL_00cd9a7e_4_k_cu_38e3b216_313764cuda3std3__45__cpo5beginE)
_ZN40_INTERNAL_00cd9a7e_4_k_cu_38e3b216_313764cuda3std3__45__cpo5beginE:
	.zero		1
	.type		_ZN40_INTERNAL_00cd9a7e_4_k_cu_38e3b216_313764cuda3std3__442_GLOBAL__N__00cd9a7e_4_k_cu_38e3b216_313766ignoreE,@object
	.size		_ZN40_INTERNAL_00cd9a7e_4_k_cu_38e3b216_313764cuda3std3__442_GLOBAL__N__00cd9a7e_4_k_cu_38e3b216_313766ignoreE,(_ZN40_INTERNAL_00cd9a7e_4_k_cu_38e3b216_313764cute7productE - _ZN40_INTERNAL_00cd9a7e_4_k_cu_38e3b216_313764cuda3std3__442_GLOBAL__N__00cd9a7e_4_k_cu_38e3b216_313766ignoreE)
_ZN40_INTERNAL_00cd9a7e_4_k_cu_38e3b216_313764cuda3std3__442_GLOBAL__N__00cd9a7e_4_k_cu_38e3b216_313766ignoreE:
	.zero		1
	.type		_ZN40_INTERNAL_00cd9a7e_4_k_cu_38e3b216_313764cute7productE,@object
	.size		_ZN40_INTERNAL_00cd9a7e_4_k_cu_38e3b216_313764cute7productE,(_ZN40_INTERNAL_00cd9a7e_4_k_cu_38e3b216_313764cuda3std3__45__cpo3endE - _ZN40_INTERNAL_00cd9a7e_4_k_cu_38e3b216_313764cute7productE)
_ZN40_INTERNAL_00cd9a7e_4_k_cu_38e3b216_313764cute7productE:
	.zero		1
	.type		_ZN40_INTERNAL_00cd9a7e_4_k_cu_38e3b216_313764cuda3std3__45__cpo3endE,@object
	.size		_ZN40_INTERNAL_00cd9a7e_4_k_cu_38e3b216_313764cuda3std3__45__cpo3endE,(_ZN40_INTERNAL_00cd9a7e_4_k_cu_38e3b216_313764cuda3std3__419piecewise_constructE - _ZN40_INTERNAL_00cd9a7e_4_k_cu_38e3b216_313764cuda3std3__45__cpo3endE)
_ZN40_INTERNAL_00cd9a7e_4_k_cu_38e3b216_313764cuda3std3__45__cpo3endE:
	.zero		1
	.type		_ZN40_INTERNAL_00cd9a7e_4_k_cu_38e3b216_313764cuda3std3__419piecewise_constructE,@object
	.size		_ZN40_INTERNAL_00cd9a7e_4_k_cu_38e3b216_313764cuda3std3__419piecewise_constructE,(_ZN40_INTERNAL_00cd9a7e_4_k_cu_38e3b216_313764cuda3std3__45__cpo4cendE - _ZN40_INTERNAL_00cd9a7e_4_k_cu_38e3b216_313764cuda3std3__419piecewise_constructE)
_ZN40_INTERNAL_00cd9a7e_4_k_cu_38e3b216_313764cuda3std3__419piecewise_constructE:
	.zero		1
	.type		_ZN40_INTERNAL_00cd9a7e_4_k_cu_38e3b216_313764cuda3std3__45__cpo4cendE,@object
	.size		_ZN40_INTERNAL_00cd9a7e_4_k_cu_38e3b216_313764cuda3std3__45__cpo4cendE,(_ZN40_INTERNAL_00cd9a7e_4_k_cu_38e3b216_313764cuda3std6ranges3__45__cpo4swapE - _ZN40_INTERNAL_00cd9a7e_4_k_cu_38e3b216_313764cuda3std3__45__cpo4cendE)
_ZN40_INTERNAL_00cd9a7e_4_k_cu_38e3b216_313764cuda3std3__45__cpo4cendE:
	.zero		1
	.type		_ZN40_INTERNAL_00cd9a7e_4_k_cu_38e3b216_313764cuda3std6ranges3__45__cpo4swapE,@object
	.size		_ZN40_INTERNAL_00cd9a7e_4_k_cu_38e3b216_313764cuda3std6ranges3__45__cpo4swapE,(.L_10 - _ZN40_INTERNAL_00cd9a7e_4_k_cu_38e3b216_313764cuda3std6ranges3__45__cpo4swapE)
_ZN40_INTERNAL_00cd9a7e_4_k_cu_38e3b216_313764cuda3std6ranges3__45__cpo4swapE:
	.zero		1
.L_10:


//--------------------- .nv.constant0._ZN7cutlass13device_kernelINS_4gemm6kernel13GemmUniversalIN4cute5tupleIJiiiiEEENS1_10collective13CollectiveMmaINS1_35MainloopSm100TmaUmmaWarpSpecializedILi27ELi2ELi4ENS5_IJNS4_1CILi8EEENSA_ILi1EEESC_EEEEENS5_IJNSA_ILi64EEESF_SF_EEENS_12float_e4m3_tENS5_IJlSC_lEEESH_SI_NS4_8TiledMMAINS4_8MMA_AtomIJNS4_10MMA_TraitsINS4_19SM100_MMA_F8F6F4_SSEJSH_SH_fSF_SF_NS4_17integral_constantINS4_4UMMA5MajorELSP_0EEESQ_NSN_INSO_7ScaleInELSR_0EEESS_EEEEEENS4_6LayoutINS5_IJSC_SC_SC_EEENS5_IJNSA_ILi0EEESX_SX_EEEEENS5_IJNS4_10UnderscoreES10_S10_EEEEENS4_13SM90_TMA_LOADENS4_14ComposedLayoutINS4_7SwizzleILi2ELi4ELi3EEENS4_18smem_ptr_flag_bitsILi8EEENSV_INS5_IJSB_SF_EEENS5_IJSF_SC_EEEEEEEvNS4_8identityENS4_23SM90_TMA_LOAD_MULTICASTES1C_vS1D_EENS_8epilogue10collective18CollectiveEpilogueINS1G_23Sm100TmaWarpSpecializedILi1ELi1ELi32ELb0ELb0EEEJSG_NS5_IJNSV_ISF_SC_EES1L_EEESH_SI_SH_SI_NS1G_6fusion15FusionCallbacksIS1K_NS1N_17LinearCombinationISH_fSH_fLNS_15FloatRoundStyleE2EEESG_S1M_JEEENS4_5SM1004TMEM4LOAD26SM100_TMEM_LOAD_16dp32b32xES13_S1C_NS4_39AutoVectorizingCopyWithAssumedAlignmentILi128EEENS4_14SM90_TMA_STOREES1C_S1Y_S1Y_EEEvvEEEEvNT_6ParamsE --------------------------
	.section	.nv.constant0._ZN7cutlass13device_kernelINS_4gemm6kernel13GemmUniversalIN4cute5tupleIJiiiiEEENS1_10collective13CollectiveMmaINS1_35MainloopSm100TmaUmmaWarpSpecializedILi27ELi2ELi4ENS5_IJNS4_1CILi8EEENSA_ILi1EEESC_EEEEENS5_IJNSA_ILi64EEESF_SF_EEENS_12float_e4m3_tENS5_IJlSC_lEEESH_SI_NS4_8TiledMMAINS4_8MMA_AtomIJNS4_10MMA_TraitsINS4_19SM100_MMA_F8F6F4_SSEJSH_SH_fSF_SF_NS4_17integral_constantINS4_4UMMA5MajorELSP_0EEESQ_NSN_INSO_7ScaleInELSR_0EEESS_EEEEEENS4_6LayoutINS5_IJSC_SC_SC_EEENS5_IJNSA_ILi0EEESX_SX_EEEEENS5_IJNS4_10UnderscoreES10_S10_EEEEENS4_13SM90_TMA_LOADENS4_14ComposedLayoutINS4_7SwizzleILi2ELi4ELi3EEENS4_18smem_ptr_flag_bitsILi8EEENSV_INS5_IJSB_SF_EEENS5_IJSF_SC_EEEEEEEvNS4_8identityENS4_23SM90_TMA_LOAD_MULTICASTES1C_vS1D_EENS_8epilogue10collective18CollectiveEpilogueINS1G_23Sm100TmaWarpSpecializedILi1ELi1ELi32ELb0ELb0EEEJSG_NS5_IJNSV_ISF_SC_EES1L_EEESH_SI_SH_SI_NS1G_6fusion15FusionCallbacksIS1K_NS1N_17LinearCombinationISH_fSH_fLNS_15FloatRoundStyleE2EEESG_S1M_JEEENS4_5SM1004TMEM4LOAD26SM100_TMEM_LOAD_16dp32b32xES13_S1C_NS4_39AutoVectorizingCopyWithAssumedAlignmentILi128EEENS4_14SM90_TMA_STOREES1C_S1Y_S1Y_EEEvvEEEEvNT_6ParamsE,"a",@progbits
	.sectionflags	@""
	.align	4
.nv.constant0._ZN7cutlass13device_kernelINS_4gemm6kernel13GemmUniversalIN4cute5tupleIJiiiiEEENS1_10collective13CollectiveMmaINS1_35MainloopSm100TmaUmmaWarpSpecializedILi27ELi2ELi4ENS5_IJNS4_1CILi8EEENSA_ILi1EEESC_EEEEENS5_IJNSA_ILi64EEESF_SF_EEENS_12float_e4m3_tENS5_IJlSC_lEEESH_SI_NS4_8TiledMMAINS4_8MMA_AtomIJNS4_10MMA_TraitsINS4_19SM100_MMA_F8F6F4_SSEJSH_SH_fSF_SF_NS4_17integral_constantINS4_4UMMA5MajorELSP_0EEESQ_NSN_INSO_7ScaleInELSR_0EEESS_EEEEEENS4_6LayoutINS5_IJSC_SC_SC_EEENS5_IJNSA_ILi0EEESX_SX_EEEEENS5_IJNS4_10UnderscoreES10_S10_EEEEENS4_13SM90_TMA_LOADENS4_14ComposedLayoutINS4_7SwizzleILi2ELi4ELi3EEENS4_18smem_ptr_flag_bitsILi8EEENSV_INS5_IJSB_SF_EEENS5_IJSF_SC_EEEEEEEvNS4_8identityENS4_23SM90_TMA_LOAD_MULTICASTES1C_vS1D_EENS_8epilogue10collective18CollectiveEpilogueINS1G_23Sm100TmaWarpSpecializedILi1ELi1ELi32ELb0ELb0EEEJSG_NS5_IJNSV_ISF_SC_EES1L_EEESH_SI_SH_SI_NS1G_6fusion15FusionCallbacksIS1K_NS1N_17LinearCombinationISH_fSH_fLNS_15FloatRoundStyleE2EEESG_S1M_JEEENS4_5SM1004TMEM4LOAD26SM100_TMEM_LOAD_16dp32b32xES13_S1C_NS4_39AutoVectorizingCopyWithAssumedAlignmentILi128EEENS4_14SM90_TMA_STOREES1C_S1Y_S1Y_EEEvvEEEEvNT_6ParamsE:
	.zero		2944


//--------------------- SYMBOLS --------------------------

	.type		.nv.reservedSmem.offset0,@object
	.size		.nv.reservedSmem.offset0,0x4
	.type		.nv.reservedSmem.cap,@object
	.size		.nv.reservedSmem.cap,0x4
	.type		__assertfail,@function
